//
// Generated by NVIDIA NVVM Compiler
//
// Compiler Build ID: CL-36424714
// Cuda compilation tools, release 13.0, V13.0.88
// Based on NVVM 20.0.0
//

.version 9.0
.target sm_100
.address_size 64

	// .globl	_Z15MatrixMulKernelPfS_S_i
// _ZZ15MatrixMulKernelPfS_S_iE4ds_M has been demoted
// _ZZ15MatrixMulKernelPfS_S_iE4ds_N has been demoted

.visible .entry _Z15MatrixMulKernelPfS_S_i(
	.param .u64 .ptr .align 1 _Z15MatrixMulKernelPfS_S_i_param_0,
	.param .u64 .ptr .align 1 _Z15MatrixMulKernelPfS_S_i_param_1,
	.param .u64 .ptr .align 1 _Z15MatrixMulKernelPfS_S_i_param_2,
	.param .u32 _Z15MatrixMulKernelPfS_S_i_param_3
)
{
	.reg .pred 	%p<10>;
	.reg .b32 	%r<113>;
	.reg .b32 	%f<31>;
	.reg .b64 	%rd<43>;
	// demoted variable
	.shared .align 4 .b8 _ZZ15MatrixMulKernelPfS_S_iE4ds_M[16];
	// demoted variable
	.shared .align 4 .b8 _ZZ15MatrixMulKernelPfS_S_iE4ds_N[16];
	ld.param.u64 	%rd3, [_Z15MatrixMulKernelPfS_S_i_param_0];
	ld.param.u64 	%rd4, [_Z15MatrixMulKernelPfS_S_i_param_1];
	ld.param.u32 	%r47, [_Z15MatrixMulKernelPfS_S_i_param_3];
	cvta.to.global.u64 	%rd1, %rd4;
	cvta.to.global.u64 	%rd2, %rd3;
	mov.u32 	%r48, %ctaid.x;
	mov.u32 	%r1, %tid.x;
	mov.u32 	%r2, %tid.y;
	shl.b32 	%r3, %r48, 1;
	add.s32 	%r4, %r3, %r1;
	shr.u32 	%r49, %r47, 31;
	add.s32 	%r50, %r47, %r49;
	shr.s32 	%r5, %r50, 1;
	setp.lt.s32 	%p1, %r47, 2;
	@%p1 bra 	$L__BB0_12;
	mov.u32 	%r52, %ctaid.y;
	shl.b32 	%r53, %r52, 1;
	add.s32 	%r54, %r53, %r2;
	mad.lo.s32 	%r6, %r47, %r54, %r1;
	shl.b32 	%r55, %r2, 3;
	mov.u32 	%r56, _ZZ15MatrixMulKernelPfS_S_iE4ds_M;
	add.s32 	%r57, %r56, %r55;
	shl.b32 	%r58, %r1, 2;
	add.s32 	%r7, %r57, %r58;
	mov.u32 	%r59, _ZZ15MatrixMulKernelPfS_S_iE4ds_N;
	add.s32 	%r60, %r59, %r55;
	add.s32 	%r8, %r60, %r58;
	add.s32 	%r61, %r5, -1;
	and.b32  	%r9, %r5, 7;
	setp.lt.u32 	%p2, %r61, 7;
	mov.b32 	%r111, 0;
	@%p2 bra 	$L__BB0_4;
	and.b32  	%r111, %r5, 1073741816;
	neg.s32 	%r109, %r111;
	add.s32 	%r62, %r2, 14;
	mad.lo.s32 	%r63, %r47, %r62, %r1;
	add.s32 	%r107, %r63, %r3;
	shl.b32 	%r13, %r47, 4;
	add.s32 	%r64, %r2, 12;
	mad.lo.s32 	%r65, %r47, %r64, %r1;
	add.s32 	%r106, %r65, %r3;
	add.s32 	%r66, %r2, 10;
	mad.lo.s32 	%r67, %r47, %r66, %r1;
	add.s32 	%r105, %r67, %r3;
	add.s32 	%r68, %r2, 8;
	mad.lo.s32 	%r69, %r47, %r68, %r1;
	add.s32 	%r104, %r69, %r3;
	add.s32 	%r70, %r2, 6;
	mad.lo.s32 	%r71, %r47, %r70, %r1;
	add.s32 	%r103, %r71, %r3;
	add.s32 	%r72, %r2, 4;
	mad.lo.s32 	%r73, %r47, %r72, %r1;
	add.s32 	%r102, %r73, %r3;
	add.s32 	%r74, %r2, 2;
	mad.lo.s32 	%r75, %r47, %r74, %r1;
	add.s32 	%r101, %r75, %r3;
	mad.lo.s32 	%r76, %r2, %r47, %r1;
	add.s32 	%r100, %r76, %r3;
	mov.u32 	%r108, %r6;
$L__BB0_3:
	.pragma "nounroll";
	mul.wide.s32 	%rd5, %r108, 4;
	add.s64 	%rd6, %rd2, %rd5;
	ld.global.f32 	%f1, [%rd6];
	st.shared.f32 	[%r7], %f1;
	mul.wide.u32 	%rd7, %r100, 4;
	add.s64 	%rd8, %rd1, %rd7;
	ld.global.f32 	%f2, [%rd8];
	st.shared.f32 	[%r8], %f2;
	bar.sync 	0;
	bar.sync 	0;
	ld.global.f32 	%f3, [%rd6+8];
	st.shared.f32 	[%r7], %f3;
	mul.wide.u32 	%rd9, %r101, 4;
	add.s64 	%rd10, %rd1, %rd9;
	ld.global.f32 	%f4, [%rd10];
	st.shared.f32 	[%r8], %f4;
	bar.sync 	0;
	bar.sync 	0;
	ld.global.f32 	%f5, [%rd6+16];
	st.shared.f32 	[%r7], %f5;
	mul.wide.u32 	%rd11, %r102, 4;
	add.s64 	%rd12, %rd1, %rd11;
	ld.global.f32 	%f6, [%rd12];
	st.shared.f32 	[%r8], %f6;
	bar.sync 	0;
	bar.sync 	0;
	ld.global.f32 	%f7, [%rd6+24];
	st.shared.f32 	[%r7], %f7;
	mul.wide.u32 	%rd13, %r103, 4;
	add.s64 	%rd14, %rd1, %rd13;
	ld.global.f32 	%f8, [%rd14];
	st.shared.f32 	[%r8], %f8;
	bar.sync 	0;
	bar.sync 	0;
	ld.global.f32 	%f9, [%rd6+32];
	st.shared.f32 	[%r7], %f9;
	mul.wide.u32 	%rd15, %r104, 4;
	add.s64 	%rd16, %rd1, %rd15;
	ld.global.f32 	%f10, [%rd16];
	st.shared.f32 	[%r8], %f10;
	bar.sync 	0;
	bar.sync 	0;
	ld.global.f32 	%f11, [%rd6+40];
	st.shared.f32 	[%r7], %f11;
	mul.wide.u32 	%rd17, %r105, 4;
	add.s64 	%rd18, %rd1, %rd17;
	ld.global.f32 	%f12, [%rd18];
	st.shared.f32 	[%r8], %f12;
	bar.sync 	0;
	bar.sync 	0;
	ld.global.f32 	%f13, [%rd6+48];
	st.shared.f32 	[%r7], %f13;
	mul.wide.u32 	%rd19, %r106, 4;
	add.s64 	%rd20, %rd1, %rd19;
	ld.global.f32 	%f14, [%rd20];
	st.shared.f32 	[%r8], %f14;
	bar.sync 	0;
	bar.sync 	0;
	ld.global.f32 	%f15, [%rd6+56];
	st.shared.f32 	[%r7], %f15;
	mul.wide.u32 	%rd21, %r107, 4;
	add.s64 	%rd22, %rd1, %rd21;
	ld.global.f32 	%f16, [%rd22];
	st.shared.f32 	[%r8], %f16;
	bar.sync 	0;
	bar.sync 	0;
	add.s32 	%r109, %r109, 8;
	add.s32 	%r108, %r108, 16;
	add.s32 	%r107, %r107, %r13;
	add.s32 	%r106, %r106, %r13;
	add.s32 	%r105, %r105, %r13;
	add.s32 	%r104, %r104, %r13;
	add.s32 	%r103, %r103, %r13;
	add.s32 	%r102, %r102, %r13;
	add.s32 	%r101, %r101, %r13;
	add.s32 	%r100, %r100, %r13;
	setp.ne.s32 	%p3, %r109, 0;
	@%p3 bra 	$L__BB0_3;
$L__BB0_4:
	setp.eq.s32 	%p4, %r9, 0;
	@%p4 bra 	$L__BB0_12;
	and.b32  	%r42, %r5, 3;
	setp.lt.u32 	%p5, %r9, 4;
	@%p5 bra 	$L__BB0_7;
	shl.b32 	%r77, %r111, 1;
	add.s32 	%r78, %r6, %r77;
	mul.wide.s32 	%rd23, %r78, 4;
	add.s64 	%rd24, %rd2, %rd23;
	ld.global.f32 	%f17, [%rd24];
	st.shared.f32 	[%r7], %f17;
	add.s32 	%r79, %r77, %r2;
	mad.lo.s32 	%r80, %r79, %r47, %r4;
	mul.wide.u32 	%rd25, %r80, 4;
	add.s64 	%rd26, %rd1, %rd25;
	ld.global.f32 	%f18, [%rd26];
	st.shared.f32 	[%r8], %f18;
	bar.sync 	0;
	bar.sync 	0;
	ld.global.f32 	%f19, [%rd24+8];
	st.shared.f32 	[%r7], %f19;
	add.s32 	%r81, %r79, 2;
	mad.lo.s32 	%r82, %r81, %r47, %r4;
	mul.wide.u32 	%rd27, %r82, 4;
	add.s64 	%rd28, %rd1, %rd27;
	ld.global.f32 	%f20, [%rd28];
	st.shared.f32 	[%r8], %f20;
	bar.sync 	0;
	bar.sync 	0;
	ld.global.f32 	%f21, [%rd24+16];
	st.shared.f32 	[%r7], %f21;
	add.s32 	%r83, %r79, 4;
	mad.lo.s32 	%r84, %r83, %r47, %r4;
	mul.wide.u32 	%rd29, %r84, 4;
	add.s64 	%rd30, %rd1, %rd29;
	ld.global.f32 	%f22, [%rd30];
	st.shared.f32 	[%r8], %f22;
	bar.sync 	0;
	bar.sync 	0;
	ld.global.f32 	%f23, [%rd24+24];
	st.shared.f32 	[%r7], %f23;
	add.s32 	%r85, %r79, 6;
	mad.lo.s32 	%r86, %r85, %r47, %r4;
	mul.wide.u32 	%rd31, %r86, 4;
	add.s64 	%rd32, %rd1, %rd31;
	ld.global.f32 	%f24, [%rd32];
	st.shared.f32 	[%r8], %f24;
	bar.sync 	0;
	bar.sync 	0;
	sub.s32 	%r87, %r77, %r111;
	add.s32 	%r111, %r87, 4;
$L__BB0_7:
	setp.eq.s32 	%p6, %r42, 0;
	@%p6 bra 	$L__BB0_12;
	setp.eq.s32 	%p7, %r42, 1;
	@%p7 bra 	$L__BB0_10;
	shl.b32 	%r88, %r111, 1;
	add.s32 	%r89, %r6, %r88;
	mul.wide.s32 	%rd33, %r89, 4;
	add.s64 	%rd34, %rd2, %rd33;
	ld.global.f32 	%f25, [%rd34];
	st.shared.f32 	[%r7], %f25;
	add.s32 	%r90, %r88, %r2;
	mad.lo.s32 	%r91, %r90, %r47, %r4;
	mul.wide.u32 	%rd35, %r91, 4;
	add.s64 	%rd36, %rd1, %rd35;
	ld.global.f32 	%f26, [%rd36];
	st.shared.f32 	[%r8], %f26;
	bar.sync 	0;
	bar.sync 	0;
	ld.global.f32 	%f27, [%rd34+8];
	st.shared.f32 	[%r7], %f27;
	add.s32 	%r92, %r90, 2;
	mad.lo.s32 	%r93, %r92, %r47, %r4;
	mul.wide.u32 	%rd37, %r93, 4;
	add.s64 	%rd38, %rd1, %rd37;
	ld.global.f32 	%f28, [%rd38];
	st.shared.f32 	[%r8], %f28;
	bar.sync 	0;
	bar.sync 	0;
	sub.s32 	%r94, %r88, %r111;
	add.s32 	%r111, %r94, 2;
$L__BB0_10:
	and.b32  	%r95, %r5, 1;
	setp.eq.b32 	%p8, %r95, 1;
	not.pred 	%p9, %p8;
	@%p9 bra 	$L__BB0_12;
	shl.b32 	%r96, %r111, 1;
	add.s32 	%r97, %r6, %r96;
	mul.wide.s32 	%rd39, %r97, 4;
	add.s64 	%rd40, %rd2, %rd39;
	ld.global.f32 	%f29, [%rd40];
	st.shared.f32 	[%r7], %f29;
	add.s32 	%r98, %r96, %r2;
	mad.lo.s32 	%r99, %r98, %r47, %r4;
	mul.wide.u32 	%rd41, %r99, 4;
	add.s64 	%rd42, %rd1, %rd41;
	ld.global.f32 	%f30, [%rd42];
	st.shared.f32 	[%r8], %f30;
	bar.sync 	0;
	bar.sync 	0;
$L__BB0_12:
	ret;

}
	// .globl	_Z14gpu_matrixmultPiS_S_i
.visible .entry _Z14gpu_matrixmultPiS_S_i(
	.param .u64 .ptr .align 1 _Z14gpu_matrixmultPiS_S_i_param_0,
	.param .u64 .ptr .align 1 _Z14gpu_matrixmultPiS_S_i_param_1,
	.param .u64 .ptr .align 1 _Z14gpu_matrixmultPiS_S_i_param_2,
	.param .u32 _Z14gpu_matrixmultPiS_S_i_param_3
)
{
	.reg .pred 	%p<10>;
	.reg .b32 	%r<107>;
	.reg .b64 	%rd<67>;

	ld.param.u64 	%rd14, [_Z14gpu_matrixmultPiS_S_i_param_0];
	ld.param.u64 	%rd15, [_Z14gpu_matrixmultPiS_S_i_param_1];
	ld.param.u32 	%r31, [_Z14gpu_matrixmultPiS_S_i_param_3];
	cvta.to.global.u64 	%rd1, %rd15;
	cvta.to.global.u64 	%rd2, %rd14;
	mov.u32 	%r32, %ctaid.x;
	mov.u32 	%r33, %ntid.x;
	mov.u32 	%r34, %tid.x;
	mad.lo.s32 	%r1, %r32, %r33, %r34;
	mov.u32 	%r35, %ctaid.y;
	mov.u32 	%r36, %ntid.y;
	mov.u32 	%r37, %tid.y;
	mad.lo.s32 	%r38, %r35, %r36, %r37;
	max.s32 	%r39, %r1, %r38;
	setp.ge.s32 	%p1, %r39, %r31;
	@%p1 bra 	$L__BB1_13;
	mul.lo.s32 	%r3, %r31, %r38;
	and.b32  	%r4, %r31, 7;
	setp.lt.u32 	%p2, %r31, 8;
	mov.b32 	%r106, 0;
	mov.u32 	%r102, %r106;
	@%p2 bra 	$L__BB1_4;
	and.b32  	%r102, %r31, 2147483640;
	neg.s32 	%r95, %r102;
	mul.wide.s32 	%rd16, %r31, 4;
	add.s64 	%rd3, %rd1, %rd16;
	shl.b32 	%r7, %r31, 3;
	mul.wide.s32 	%rd17, %r31, 8;
	add.s64 	%rd4, %rd1, %rd17;
	mul.wide.s32 	%rd18, %r31, 12;
	add.s64 	%rd5, %rd1, %rd18;
	mul.wide.s32 	%rd19, %r31, 16;
	add.s64 	%rd6, %rd1, %rd19;
	mul.wide.s32 	%rd20, %r31, 20;
	add.s64 	%rd7, %rd1, %rd20;
	mul.wide.s32 	%rd21, %r31, 24;
	add.s64 	%rd8, %rd1, %rd21;
	mul.wide.s32 	%rd22, %r31, 28;
	add.s64 	%rd9, %rd1, %rd22;
	mul.wide.u32 	%rd23, %r3, 4;
	add.s64 	%rd24, %rd23, %rd2;
	add.s64 	%rd66, %rd24, 16;
	mov.b32 	%r106, 0;
	mov.u32 	%r94, %r1;
$L__BB1_3:
	.pragma "nounroll";
	mul.wide.s32 	%rd25, %r94, 4;
	add.s64 	%rd26, %rd3, %rd25;
	add.s64 	%rd27, %rd4, %rd25;
	add.s64 	%rd28, %rd5, %rd25;
	add.s64 	%rd29, %rd6, %rd25;
	add.s64 	%rd30, %rd7, %rd25;
	add.s64 	%rd31, %rd8, %rd25;
	add.s64 	%rd32, %rd9, %rd25;
	add.s64 	%rd33, %rd1, %rd25;
	ld.global.u32 	%r43, [%rd66+-16];
	ld.global.u32 	%r44, [%rd33];
	mad.lo.s32 	%r45, %r44, %r43, %r106;
	ld.global.u32 	%r46, [%rd66+-12];
	ld.global.u32 	%r47, [%rd26];
	mad.lo.s32 	%r48, %r47, %r46, %r45;
	ld.global.u32 	%r49, [%rd66+-8];
	ld.global.u32 	%r50, [%rd27];
	mad.lo.s32 	%r51, %r50, %r49, %r48;
	ld.global.u32 	%r52, [%rd66+-4];
	ld.global.u32 	%r53, [%rd28];
	mad.lo.s32 	%r54, %r53, %r52, %r51;
	ld.global.u32 	%r55, [%rd66];
	ld.global.u32 	%r56, [%rd29];
	mad.lo.s32 	%r57, %r56, %r55, %r54;
	ld.global.u32 	%r58, [%rd66+4];
	ld.global.u32 	%r59, [%rd30];
	mad.lo.s32 	%r60, %r59, %r58, %r57;
	ld.global.u32 	%r61, [%rd66+8];
	ld.global.u32 	%r62, [%rd31];
	mad.lo.s32 	%r63, %r62, %r61, %r60;
	ld.global.u32 	%r64, [%rd66+12];
	ld.global.u32 	%r65, [%rd32];
	mad.lo.s32 	%r106, %r65, %r64, %r63;
	add.s32 	%r95, %r95, 8;
	add.s32 	%r94, %r94, %r7;
	add.s64 	%rd66, %rd66, 32;
	setp.ne.s32 	%p3, %r95, 0;
	@%p3 bra 	$L__BB1_3;
$L__BB1_4:
	setp.eq.s32 	%p4, %r4, 0;
	@%p4 bra 	$L__BB1_12;
	and.b32  	%r17, %r31, 3;
	setp.lt.u32 	%p5, %r4, 4;
	@%p5 bra 	$L__BB1_7;
	add.s32 	%r67, %r102, %r3;
	mul.wide.u32 	%rd34, %r67, 4;
	add.s64 	%rd35, %rd2, %rd34;
	ld.global.u32 	%r68, [%rd35];
	mad.lo.s32 	%r69, %r102, %r31, %r1;
	mul.wide.s32 	%rd36, %r69, 4;
	add.s64 	%rd37, %rd1, %rd36;
	ld.global.u32 	%r70, [%rd37];
	mad.lo.s32 	%r71, %r70, %r68, %r106;
	cvt.u64.u32 	%rd38, %r3;
	cvt.u64.u32 	%rd39, %r102;
	add.s64 	%rd40, %rd39, %rd38;
	shl.b64 	%rd41, %rd40, 2;
	add.s64 	%rd42, %rd2, %rd41;
	ld.global.u32 	%r72, [%rd42+4];
	mul.wide.s32 	%rd43, %r31, 4;
	add.s64 	%rd44, %rd37, %rd43;
	ld.global.u32 	%r73, [%rd44];
	mad.lo.s32 	%r74, %r73, %r72, %r71;
	ld.global.u32 	%r75, [%rd42+8];
	add.s64 	%rd45, %rd44, %rd43;
	ld.global.u32 	%r76, [%rd45];
	mad.lo.s32 	%r77, %r76, %r75, %r74;
	ld.global.u32 	%r78, [%rd42+12];
	add.s64 	%rd46, %rd45, %rd43;
	ld.global.u32 	%r79, [%rd46];
	mad.lo.s32 	%r106, %r79, %r78, %r77;
	add.s32 	%r102, %r102, 4;
$L__BB1_7:
	setp.eq.s32 	%p6, %r17, 0;
	@%p6 bra 	$L__BB1_12;
	setp.eq.s32 	%p7, %r17, 1;
	@%p7 bra 	$L__BB1_10;
	add.s32 	%r81, %r102, %r3;
	mul.wide.u32 	%rd47, %r81, 4;
	add.s64 	%rd48, %rd2, %rd47;
	ld.global.u32 	%r82, [%rd48];
	mad.lo.s32 	%r83, %r102, %r31, %r1;
	mul.wide.s32 	%rd49, %r83, 4;
	add.s64 	%rd50, %rd1, %rd49;
	ld.global.u32 	%r84, [%rd50];
	mad.lo.s32 	%r85, %r84, %r82, %r106;
	cvt.u64.u32 	%rd51, %r3;
	cvt.u64.u32 	%rd52, %r102;
	add.s64 	%rd53, %rd52, %rd51;
	shl.b64 	%rd54, %rd53, 2;
	add.s64 	%rd55, %rd2, %rd54;
	ld.global.u32 	%r86, [%rd55+4];
	mul.wide.s32 	%rd56, %r31, 4;
	add.s64 	%rd57, %rd50, %rd56;
	ld.global.u32 	%r87, [%rd57];
	mad.lo.s32 	%r106, %r87, %r86, %r85;
	add.s32 	%r102, %r102, 2;
$L__BB1_10:
	and.b32  	%r88, %r31, 1;
	setp.eq.b32 	%p8, %r88, 1;
	not.pred 	%p9, %p8;
	@%p9 bra 	$L__BB1_12;
	add.s32 	%r89, %r102, %r3;
	mul.wide.u32 	%rd58, %r89, 4;
	add.s64 	%rd59, %rd2, %rd58;
	ld.global.u32 	%r90, [%rd59];
	mad.lo.s32 	%r91, %r102, %r31, %r1;
	mul.wide.s32 	%rd60, %r91, 4;
	add.s64 	%rd61, %rd1, %rd60;
	ld.global.u32 	%r92, [%rd61];
	mad.lo.s32 	%r106, %r92, %r90, %r106;
$L__BB1_12:
	ld.param.u64 	%rd65, [_Z14gpu_matrixmultPiS_S_i_param_2];
	add.s32 	%r93, %r3, %r1;
	cvta.to.global.u64 	%rd62, %rd65;
	mul.wide.s32 	%rd63, %r93, 4;
	add.s64 	%rd64, %rd62, %rd63;
	st.global.u32 	[%rd64], %r106;
$L__BB1_13:
	ret;

}


// ===== COMPILED SASS (sm_100) =====

	.target	sm_100

	.elftype	@"ET_EXEC"


//--------------------- .note.nv.tkinfo           --------------------------
	.section	.note.nv.tkinfo,"",@"SHT_NOTE"
	.sectionflags	@"SHF_NOTE_NV_TKINFO"
	.tkinfo
        /*0018*/ 	.word	0x00000002
        /*0030*/ 	.string	""
        /*0030*/ 	.string	"ptxas"
        /*0030*/ 	.string	"Cuda compilation tools, release 13.0, V13.0.88"
        /*0030*/ 	.string	"Build cuda_13.0.r13.0/compiler.36424714_0"
        /*0030*/ 	.string	"-arch sm_100 -m 64 "



//--------------------- .note.nv.cuinfo           --------------------------
	.section	.note.nv.cuinfo,"",@"SHT_NOTE"
	.sectionflags	@"SHF_NOTE_NV_CUINFO"
        /*0018*/ 	.short	0x0002
        /*001a*/ 	.short	0x0064
        /*001c*/ 	.short	0x0082
	.zero		2


//--------------------- .nv.info                  --------------------------
	.section	.nv.info,"",@"SHT_CUDA_INFO"
	.align	4


	//----- nvinfo : EIATTR_REGCOUNT
	.align		4
        /*0000*/ 	.byte	0x04, 0x2f
        /*0002*/ 	.short	(.L_1 - .L_0)
	.align		4
.L_0:
        /*0004*/ 	.word	index@(_Z15MatrixMulKernelPfS_S_i)
        /*0008*/ 	.word	0x00000020


	//----- nvinfo : EIATTR_FRAME_SIZE
	.align		4
.L_1:
        /*000c*/ 	.byte	0x04, 0x11
        /*000e*/ 	.short	(.L_3 - .L_2)
	.align		4
.L_2:
        /*0010*/ 	.word	index@(_Z15MatrixMulKernelPfS_S_i)
        /*0014*/ 	.word	0x00000000


	//----- nvinfo : EIATTR_REGCOUNT
	.align		4
.L_3:
        /*0018*/ 	.byte	0x04, 0x2f
        /*001a*/ 	.short	(.L_5 - .L_4)
	.align		4
.L_4:
        /*001c*/ 	.word	index@(_Z14gpu_matrixmultPiS_S_i)
        /*0020*/ 	.word	0x0000001e


	//----- nvinfo : EIATTR_FRAME_SIZE
	.align		4
.L_5:
        /*0024*/ 	.byte	0x04, 0x11
        /*0026*/ 	.short	(.L_7 - .L_6)
	.align		4
.L_6:
        /*0028*/ 	.word	index@(_Z14gpu_matrixmultPiS_S_i)
        /*002c*/ 	.word	0x00000000


	//----- nvinfo : EIATTR_MIN_STACK_SIZE
	.align		4
.L_7:
        /*0030*/ 	.byte	0x04, 0x12
        /*0032*/ 	.short	(.L_9 - .L_8)
	.align		4
.L_8:
        /*0034*/ 	.word	index@(_Z14gpu_matrixmultPiS_S_i)
        /*0038*/ 	.word	0x00000000


	//----- nvinfo : EIATTR_MIN_STACK_SIZE
	.align		4
.L_9:
        /*003c*/ 	.byte	0x04, 0x12
        /*003e*/ 	.short	(.L_11 - .L_10)
	.align		4
.L_10:
        /*0040*/ 	.word	index@(_Z15MatrixMulKernelPfS_S_i)
        /*0044*/ 	.word	0x00000000
.L_11:


//--------------------- .nv.compat                --------------------------
	.section	.nv.compat,"",@"SHT_CUDA_COMPAT_INFO"
	.align	4
        /*0000*/ 	.byte	0x02, 0x09, 0x00, 0x00, 0x02, 0x02, 0x01, 0x00, 0x02, 0x05, 0x05, 0x00, 0x03, 0x07, 0x01, 0x01
        /*0010*/ 	.byte	0x02, 0x03, 0x00, 0x00, 0x02, 0x06, 0x01, 0x00, 0x04, 0x0b, 0x08, 0x00, 0x09, 0x00, 0x00, 0x00
        /*0020*/ 	.byte	0x00, 0x00, 0x00, 0x00


//--------------------- .nv.info._Z14gpu_matrixmultPiS_S_i --------------------------
	.section	.nv.info._Z14gpu_matrixmultPiS_S_i,"",@"SHT_CUDA_INFO"
	.sectionflags	@""
	.align	4


	//----- nvinfo : EIATTR_CUDA_API_VERSION
	.align		4
        /*0000*/ 	.byte	0x04, 0x37
        /*0002*/ 	.short	(.L_13 - .L_12)
.L_12:
        /*0004*/ 	.word	0x00000082


	//----- nvinfo : EIATTR_KPARAM_INFO
	.align		4
.L_13:
        /*0008*/ 	.byte	0x04, 0x17
        /*000a*/ 	.short	(.L_15 - .L_14)
.L_14:
        /*000c*/ 	.word	0x00000000
        /*0010*/ 	.short	0x0003
        /*0012*/ 	.short	0x0018
        /*0014*/ 	.byte	0x00, 0xf0, 0x11, 0x00


	//----- nvinfo : EIATTR_KPARAM_INFO
	.align		4
.L_15:
        /*0018*/ 	.byte	0x04, 0x17
        /*001a*/ 	.short	(.L_17 - .L_16)
.L_16:
        /*001c*/ 	.word	0x00000000
        /*0020*/ 	.short	0x0002
        /*0022*/ 	.short	0x0010
        /*0024*/ 	.byte	0x00, 0xf5, 0x21, 0x00


	//----- nvinfo : EIATTR_KPARAM_INFO
	.align		4
.L_17:
        /*0028*/ 	.byte	0x04, 0x17
        /*002a*/ 	.short	(.L_19 - .L_18)
.L_18:
        /*002c*/ 	.word	0x00000000
        /*0030*/ 	.short	0x0001
        /*0032*/ 	.short	0x0008
        /*0034*/ 	.byte	0x00, 0xf5, 0x21, 0x00


	//----- nvinfo : EIATTR_KPARAM_INFO
	.align		4
.L_19:
        /*0038*/ 	.byte	0x04, 0x17
        /*003a*/ 	.short	(.L_21 - .L_20)
.L_20:
        /*003c*/ 	.word	0x00000000
        /*0040*/ 	.short	0x0000
        /*0042*/ 	.short	0x0000
        /*0044*/ 	.byte	0x00, 0xf5, 0x21, 0x00


	//----- nvinfo : EIATTR_SPARSE_MMA_MASK
	.align		4
.L_21:
        /*0048*/ 	.byte	0x03, 0x50
        /*004a*/ 	.short	0x0000


	//----- nvinfo : EIATTR_MAXREG_COUNT
	.align		4
        /*004c*/ 	.byte	0x03, 0x1b
        /*004e*/ 	.short	0x00ff


	//----- nvinfo : EIATTR_MERCURY_ISA_VERSION
	.align		4
        /*0050*/ 	.byte	0x03, 0x5f
        /*0052*/ 	.short	0x0101


	//----- nvinfo : EIATTR_VRC_CTA_INIT_COUNT
	.align		4
        /*0054*/ 	.byte	0x02, 0x4a
	.zero		1
	.zero		1


	//----- nvinfo : EIATTR_EXIT_INSTR_OFFSETS
	.align		4
        /*0058*/ 	.byte	0x04, 0x1c
        /*005a*/ 	.short	(.L_23 - .L_22)


	//   ....[0]....
.L_22:
        /*005c*/ 	.word	0x000000c0


	//   ....[1]....
        /*0060*/ 	.word	0x00000a90


	//----- nvinfo : EIATTR_CBANK_PARAM_SIZE
	.align		4
.L_23:
        /*0064*/ 	.byte	0x03, 0x19
        /*0066*/ 	.short	0x001c


	//----- nvinfo : EIATTR_PARAM_CBANK
	.align		4
        /*0068*/ 	.byte	0x04, 0x0a
        /*006a*/ 	.short	(.L_25 - .L_24)
	.align		4
.L_24:
        /*006c*/ 	.word	index@(.nv.constant0._Z14gpu_matrixmultPiS_S_i)
        /*0070*/ 	.short	0x0380
        /*0072*/ 	.short	0x001c


	//----- nvinfo : EIATTR_SW_WAR
	.align		4
.L_25:
        /*0074*/ 	.byte	0x04, 0x36
        /*0076*/ 	.short	(.L_27 - .L_26)
.L_26:
        /*0078*/ 	.word	0x00000008
.L_27:


//--------------------- .nv.info._Z15MatrixMulKernelPfS_S_i --------------------------
	.section	.nv.info._Z15MatrixMulKernelPfS_S_i,"",@"SHT_CUDA_INFO"
	.sectionflags	@""
	.align	4


	//----- nvinfo : EIATTR_CUDA_API_VERSION
	.align		4
        /*0000*/ 	.byte	0x04, 0x37
        /*0002*/ 	.short	(.L_29 - .L_28)
.L_28:
        /*0004*/ 	.word	0x00000082


	//----- nvinfo : EIATTR_KPARAM_INFO
	.align		4
.L_29:
        /*0008*/ 	.byte	0x04, 0x17
        /*000a*/ 	.short	(.L_31 - .L_30)
.L_30:
        /*000c*/ 	.word	0x00000000
        /*0010*/ 	.short	0x0003
        /*0012*/ 	.short	0x0018
        /*0014*/ 	.byte	0x00, 0xf0, 0x11, 0x00


	//----- nvinfo : EIATTR_KPARAM_INFO
	.align		4
.L_31:
        /*0018*/ 	.byte	0x04, 0x17
        /*001a*/ 	.short	(.L_33 - .L_32)
.L_32:
        /*001c*/ 	.word	0x00000000
        /*0020*/ 	.short	0x0002
        /*0022*/ 	.short	0x0010
        /*0024*/ 	.byte	0x00, 0xf5, 0x21, 0x00


	//----- nvinfo : EIATTR_KPARAM_INFO
	.align		4
.L_33:
        /*0028*/ 	.byte	0x04, 0x17
        /*002a*/ 	.short	(.L_35 - .L_34)
.L_34:
        /*002c*/ 	.word	0x00000000
        /*0030*/ 	.short	0x0001
        /*0032*/ 	.short	0x0008
        /*0034*/ 	.byte	0x00, 0xf5, 0x21, 0x00


	//----- nvinfo : EIATTR_KPARAM_INFO
	.align		4
.L_35:
        /*0038*/ 	.byte	0x04, 0x17
        /*003a*/ 	.short	(.L_37 - .L_36)
.L_36:
        /*003c*/ 	.word	0x00000000
        /*0040*/ 	.short	0x0000
        /*0042*/ 	.short	0x0000
        /*0044*/ 	.byte	0x00, 0xf5, 0x21, 0x00


	//----- nvinfo : EIATTR_SPARSE_MMA_MASK
	.align		4
.L_37:
        /*0048*/ 	.byte	0x03, 0x50
        /*004a*/ 	.short	0x0000


	//----- nvinfo : EIATTR_MAXREG_COUNT
	.align		4
        /*004c*/ 	.byte	0x03, 0x1b
        /*004e*/ 	.short	0x00ff


	//----- nvinfo : EIATTR_NUM_BARRIERS
	.align		4
        /*0050*/ 	.byte	0x02, 0x4c
        /*0052*/ 	.byte	0x01
	.zero		1


	//----- nvinfo : EIATTR_MERCURY_ISA_VERSION
	.align		4
        /*0054*/ 	.byte	0x03, 0x5f
        /*0056*/ 	.short	0x0101


	//----- nvinfo : EIATTR_VRC_CTA_INIT_COUNT
	.align		4
        /*0058*/ 	.byte	0x02, 0x4a
	.zero		1
	.zero		1


	//----- nvinfo : EIATTR_EXIT_INSTR_OFFSETS
	.align		4
        /*005c*/ 	.byte	0x04, 0x1c
        /*005e*/ 	.short	(.L_39 - .L_38)


	//   ....[0]....
.L_38:
        /*0060*/ 	.word	0x00000030


	//   ....[1]....
        /*0064*/ 	.word	0x000007d0


	//   ....[2]....
        /*0068*/ 	.word	0x00000ad0


	//   ....[3]....
        /*006c*/ 	.word	0x00000ca0


	//   ....[4]....
        /*0070*/ 	.word	0x00000d80


	//----- nvinfo : EIATTR_CBANK_PARAM_SIZE
	.align		4
.L_39:
        /*0074*/ 	.byte	0x03, 0x19
        /*0076*/ 	.short	0x001c


	//----- nvinfo : EIATTR_PARAM_CBANK
	.align		4
        /*0078*/ 	.byte	0x04, 0x0a
        /*007a*/ 	.short	(.L_41 - .L_40)
	.align		4
.L_40:
        /*007c*/ 	.word	index@(.nv.constant0._Z15MatrixMulKernelPfS_S_i)
        /*0080*/ 	.short	0x0380
        /*0082*/ 	.short	0x001c


	//----- nvinfo : EIATTR_SW_WAR
	.align		4
.L_41:
        /*0084*/ 	.byte	0x04, 0x36
        /*0086*/ 	.short	(.L_43 - .L_42)
.L_42:
        /*0088*/ 	.word	0x00000008
.L_43:


//--------------------- .nv.callgraph             --------------------------
	.section	.nv.callgraph,"",@"SHT_CUDA_CALLGRAPH"
	.align	4
	.sectionentsize	8
	.align		4
        /*0000*/ 	.word	0x00000000
	.align		4
        /*0004*/ 	.word	0xffffffff
	.align		4
        /*0008*/ 	.word	0x00000000
	.align		4
        /*000c*/ 	.word	0xfffffffe
	.align		4
        /*0010*/ 	.word	0x00000000
	.align		4
        /*0014*/ 	.word	0xfffffffd
	.align		4
        /*0018*/ 	.word	0x00000000
	.align		4
        /*001c*/ 	.word	0xfffffffc


//--------------------- .text._Z14gpu_matrixmultPiS_S_i --------------------------
	.section	.text._Z14gpu_matrixmultPiS_S_i,"ax",@progbits
	.align	128
        .global         _Z14gpu_matrixmultPiS_S_i
        .type           _Z14gpu_matrixmultPiS_S_i,@function
        .size           _Z14gpu_matrixmultPiS_S_i,(.L_x_10 - _Z14gpu_matrixmultPiS_S_i)
        .other          _Z14gpu_matrixmultPiS_S_i,@"STO_CUDA_ENTRY STV_DEFAULT"
_Z14gpu_matrixmultPiS_S_i:
.text._Z14gpu_matrixmultPiS_S_i:
[----:B------:R-:W-:Y:S01]  /*0000*/  LDC R1, c[0x0][0x37c] ;  /* 0x0000df00ff017b82 */ /* 0x000fe20000000800 */
[----:B------:R-:W0:Y:S07]  /*0010*/  S2R R3, SR_TID.X ;  /* 0x0000000000037919 */ /* 0x000e2e0000002100 */
[----:B------:R-:W0:Y:S01]  /*0020*/  LDC R0, c[0x0][0x360] ;  /* 0x0000d800ff007b82 */ /* 0x000e220000000800 */
[----:B------:R-:W1:Y:S01]  /*0030*/  LDCU UR20, c[0x0][0x398] ;  /* 0x00007300ff1477ac */ /* 0x000e620008000800 */
[----:B------:R-:W2:Y:S06]  /*0040*/  S2R R2, SR_TID.Y ;  /* 0x0000000000027919 */ /* 0x000eac0000002200 */
[----:B------:R-:W0:Y:S08]  /*0050*/  S2UR UR4, SR_CTAID.X ;  /* 0x00000000000479c3 */ /* 0x000e300000002500 */
[----:B------:R-:W2:Y:S08]  /*0060*/  S2UR UR5, SR_CTAID.Y ;  /* 0x00000000000579c3 */ /* 0x000eb00000002600 */
[----:B------:R-:W2:Y:S01]  /*0070*/  LDC R13, c[0x0][0x364] ;  /* 0x0000d900ff0d7b82 */ /* 0x000ea20000000800 */
[----:B0-----:R-:W-:-:S02]  /*0080*/  IMAD R0, R0, UR4, R3 ;  /* 0x0000000400007c24 */ /* 0x001fc4000f8e0203 */
[----:B--2---:R-:W-:-:S05]  /*0090*/  IMAD R13, R13, UR5, R2 ;  /* 0x000000050d0d7c24 */ /* 0x004fca000f8e0202 */
[----:B------:R-:W-:-:S04]  /*00a0*/  VIMNMX R2, PT, PT, R0, R13, !PT ;  /* 0x0000000d00027248 */ /* 0x000fc80007fe0100 */
[----:B-1----:R-:W-:-:S13]  /*00b0*/  ISETP.GE.AND P0, PT, R2, UR20, PT ;  /* 0x0000001402007c0c */ /* 0x002fda000bf06270 */
[----:B------:R-:W-:Y:S05]  /*00c0*/  @P0 EXIT ;  /* 0x000000000000094d */ /* 0x000fea0003800000 */
[----:B------:R-:W-:Y:S01]  /*00d0*/  UISETP.GE.U32.AND UP0, UPT, UR20, 0x8, UPT ;  /* 0x000000081400788c */ /* 0x000fe2000bf06070 */
[----:B------:R-:W-:Y:S02]  /*00e0*/  HFMA2 R12, -RZ, RZ, 0, 0 ;  /* 0x00000000ff0c7431 */ /* 0x000fe400000001ff */
[----:B------:R-:W-:Y:S01]  /*00f0*/  IMAD R13, R13, UR20, RZ ;  /* 0x000000140d0d7c24 */ /* 0x000fe2000f8e02ff */
[----:B------:R-:W-:Y:S01]  /*0100*/  UMOV UR4, URZ ;  /* 0x000000ff00047c82 */ /* 0x000fe20008000000 */
[----:B------:R-:W0:Y:S04]  /*0110*/  LDCU.64 UR18, c[0x0][0x358] ;  /* 0x00006b00ff1277ac */ /* 0x000e280008000a00 */
[----:B------:R-:W-:Y:S05]  /*0120*/  BRA.U !UP0, `(.L_x_0) ;  /* 0x0000000508047547 */ /* 0x000fea000b800000 */
[----:B------:R-:W1:Y:S01]  /*0130*/  LDCU.128 UR24, c[0x0][0x380] ;  /* 0x00007000ff1877ac */ /* 0x000e620008000c00 */
[----:B------:R-:W-:Y:S02]  /*0140*/  MOV R12, RZ ;  /* 0x000000ff000c7202 */ /* 0x000fe40000000f00 */
[----:B------:R-:W-:Y:S01]  /*0150*/  MOV R14, R0 ;  /* 0x00000000000e7202 */ /* 0x000fe20000000f00 */
[----:B------:R-:W-:-:S04]  /*0160*/  ULOP3.LUT UR4, UR20, 0x7ffffff8, URZ, 0xc0, !UPT ;  /* 0x7ffffff814047892 */ /* 0x000fc8000f8ec0ff */
[----:B------:R-:W-:Y:S01]  /*0170*/  UIADD3 UR5, UPT, UPT, -UR4, URZ, URZ ;  /* 0x000000ff04057290 */ /* 0x000fe2000fffe1ff */
[----:B-1----:R-:W-:Y:S01]  /*0180*/  MOV R2, UR24 ;  /* 0x0000001800027c02 */ /* 0x002fe20008000f00 */
[----:B------:R-:W-:Y:S01]  /*0190*/  UIMAD.WIDE UR6, UR20, 0x8, UR26 ;  /* 0x00000008140678a5 */ /* 0x000fe2000f8e021a */
[----:B------:R-:W-:Y:S01]  /*01a0*/  MOV R3, UR25 ;  /* 0x0000001900037c02 */ /* 0x000fe20008000f00 */
[----:B------:R-:W-:Y:S02]  /*01b0*/  UIMAD.WIDE UR8, UR20, 0xc, UR26 ;  /* 0x0000000c140878a5 */ /* 0x000fe4000f8e021a */
[----:B------:R-:W-:Y:S01]  /*01c0*/  UIMAD.WIDE UR10, UR20, 0x10, UR26 ;  /* 0x00000010140a78a5 */ /* 0x000fe2000f8e021a */
[----:B------:R-:W-:Y:S01]  /*01d0*/  IMAD.WIDE.U32 R2, R13, 0x4, R2 ;  /* 0x000000040d027825 */ /* 0x000fe200078e0002 */
[----:B------:R-:W-:Y:S02]  /*01e0*/  UIMAD.WIDE UR12, UR20, 0x14, UR26 ;  /* 0x00000014140c78a5 */ /* 0x000fe4000f8e021a */
[----:B------:R-:W-:Y:S01]  /*01f0*/  UIMAD.WIDE UR14, UR20, 0x18, UR26 ;  /* 0x00000018140e78a5 */ /* 0x000fe2000f8e021a */
[----:B------:R-:W-:Y:S01]  /*0200*/  IADD3 R2, P0, PT, R2, 0x10, RZ ;  /* 0x0000001002027810 */ /* 0x000fe20007f1e0ff */
[----:B------:R-:W-:-:S03]  /*0210*/  UIMAD.WIDE UR16, UR20, 0x1c, UR26 ;  /* 0x0000001c141078a5 */ /* 0x000fc6000f8e021a */
[----:B------:R-:W-:-:S09]  /*0220*/  IADD3.X R3, PT, PT, RZ, R3, RZ, P0, !PT ;  /* 0x00000003ff037210 */ /* 0x000fd200007fe4ff */
.L_x_1:
[----:B------:R-:W-:Y:S01]  /*0230*/  UIMAD.WIDE UR22, UR20, 0x4, UR26 ;  /* 0x00000004141678a5 */ /* 0x000fe2000f8e021a */
[----:B------:R-:W-:Y:S02]  /*0240*/  IMAD.MOV.U32 R23, RZ, RZ, 0x4 ;  /* 0x00000004ff177424 */ /* 0x000fe400078e00ff */
[----:B------:R-:W-:Y:S01]  /*0250*/  HFMA2 R11, -RZ, RZ, 0, 2.384185791015625e-07 ;  /* 0x00000004ff0b7431 */ /* 0x000fe200000001ff */
[----:B------:R-:W-:Y:S01]  /*0260*/  MOV R25, 0x4 ;  /* 0x0000000400197802 */ /* 0x000fe20000000f00 */
[----:B0-----:R-:W2:Y:S01]  /*0270*/  LDG.E R21, desc[UR18][R2.64+-0x10] ;  /* 0xfffff01202157981 */ /* 0x001ea2000c1e1900 */
[C---:B------:R-:W-:Y:S01]  /*0280*/  IMAD.WIDE R22, R14.reuse, R23, UR26 ;  /* 0x0000001a0e167e25 */ /* 0x040fe2000f8e0217 */
[----:B------:R-:W-:Y:S02]  /*0290*/  MOV R8, UR22 ;  /* 0x0000001600087c02 */ /* 0x000fe40008000f00 */
[----:B------:R-:W-:Y:S01]  /*02a0*/  MOV R9, UR23 ;  /* 0x0000001700097c02 */ /* 0x000fe20008000f00 */
[----:B------:R-:W3:Y:S02]  /*02b0*/  LDG.E R19, desc[UR18][R2.64+-0xc] ;  /* 0xfffff41202137981 */ /* 0x000ee4000c1e1900 */
[----:B------:R-:W-:-:S02]  /*02c0*/  IMAD.WIDE R8, R14, 0x4, R8 ;  /* 0x000000040e087825 */ /* 0x000fc400078e0208 */
[----:B------:R-:W2:Y:S01]  /*02d0*/  LDG.E R22, desc[UR18][R22.64] ;  /* 0x0000001216167981 */ /* 0x000ea2000c1e1900 */
[----:B------:R-:W-:Y:S01]  /*02e0*/  MOV R5, 0x4 ;  /* 0x0000000400057802 */ /* 0x000fe20000000f00 */
[C---:B------:R-:W-:Y:S02]  /*02f0*/  IMAD.WIDE R24, R14.reuse, R25, UR6 ;  /* 0x000000060e187e25 */ /* 0x040fe4000f8e0219 */
[----:B------:R0:W3:Y:S02]  /*0300*/  LDG.E R20, desc[UR18][R8.64] ;  /* 0x0000001208147981 */ /* 0x0000e4000c1e1900 */
[----:B------:R-:W-:Y:S02]  /*0310*/  IMAD.WIDE R10, R14, R11, UR8 ;  /* 0x000000080e0a7e25 */ /* 0x000fe4000f8e020b */
[----:B------:R-:W4:Y:S04]  /*0320*/  LDG.E R18, desc[UR18][R24.64] ;  /* 0x0000001218127981 */ /* 0x000f28000c1e1900 */
[----:B------:R-:W4:Y:S01]  /*0330*/  LDG.E R17, desc[UR18][R2.64+-0x8] ;  /* 0xfffff81202117981 */ /* 0x000f22000c1e1900 */
[----:B0-----:R-:W-:-:S02]  /*0340*/  HFMA2 R9, -RZ, RZ, 0, 2.384185791015625e-07 ;  /* 0x00000004ff097431 */ /* 0x001fc400000001ff */
[----:B------:R-:W-:Y:S01]  /*0350*/  IMAD.MOV.U32 R7, RZ, RZ, 0x4 ;  /* 0x00000004ff077424 */ /* 0x000fe200078e00ff */
[----:B------:R0:W5:Y:S01]  /*0360*/  LDG.E R16, desc[UR18][R10.64] ;  /* 0x000000120a107981 */ /* 0x000162000c1e1900 */
[----:B------:R-:W-:-:S03]  /*0370*/  IMAD.WIDE R4, R14, R5, UR10 ;  /* 0x0000000a0e047e25 */ /* 0x000fc6000f8e0205 */
[----:B------:R-:W5:Y:S01]  /*0380*/  LDG.E R15, desc[UR18][R2.64+-0x4] ;  /* 0xfffffc12020f7981 */ /* 0x000f62000c1e1900 */
[C---:B------:R-:W-:Y:S01]  /*0390*/  IMAD.WIDE R6, R14.reuse, R7, UR12 ;  /* 0x0000000c0e067e25 */ /* 0x040fe2000f8e0207 */
[----:B------:R-:W-:Y:S02]  /*03a0*/  MOV R27, 0x4 ;  /* 0x00000004001b7802 */ /* 0x000fe40000000f00 */
[----:B------:R1:W5:Y:S01]  /*03b0*/  LDG.E R4, desc[UR18][R4.64] ;  /* 0x0000001204047981 */ /* 0x000362000c1e1900 */
[----:B------:R-:W-:-:S03]  /*03c0*/  IMAD.WIDE R8, R14, R9, UR14 ;  /* 0x0000000e0e087e25 */ /* 0x000fc6000f8e0209 */
[----:B------:R-:W5:Y:S01]  /*03d0*/  LDG.E R23, desc[UR18][R2.64] ;  /* 0x0000001202177981 */ /* 0x000f62000c1e1900 */
[----:B0-----:R-:W-:-:S03]  /*03e0*/  IMAD.WIDE R10, R14, R27, UR16 ;  /* 0x000000100e0a7e25 */ /* 0x001fc6000f8e021b */
[----:B------:R-:W5:Y:S04]  /*03f0*/  LDG.E R7, desc[UR18][R6.64] ;  /* 0x0000001206077981 */ /* 0x000f68000c1e1900 */
[----:B------:R-:W5:Y:S04]  /*0400*/  LDG.E R24, desc[UR18][R2.64+0x4] ;  /* 0x0000041202187981 */ /* 0x000f68000c1e1900 */
[----:B------:R-:W5:Y:S04]  /*0410*/  LDG.E R8, desc[UR18][R8.64] ;  /* 0x0000001208087981 */ /* 0x000f68000c1e1900 */
[----:B------:R-:W5:Y:S04]  /*0420*/  LDG.E R25, desc[UR18][R2.64+0x8] ;  /* 0x0000081202197981 */ /* 0x000f68000c1e1900 */
[----:B------:R-:W5:Y:S04]  /*0430*/  LDG.E R10, desc[UR18][R10.64] ;  /* 0x000000120a0a7981 */ /* 0x000f68000c1e1900 */
[----:B------:R0:W5:Y:S01]  /*0440*/  LDG.E R27, desc[UR18][R2.64+0xc] ;  /* 0x00000c12021b7981 */ /* 0x000162000c1e1900 */
[----:B------:R-:W-:-:S04]  /*0450*/  UIADD3 UR5, UPT, UPT, UR5, 0x8, URZ ;  /* 0x0000000805057890 */ /* 0x000fc8000fffe0ff */
[----:B------:R-:W-:Y:S01]  /*0460*/  UISETP.NE.AND UP0, UPT, UR5, URZ, UPT ;  /* 0x000000ff0500728c */ /* 0x000fe2000bf05270 */
[----:B-1----:R-:W-:Y:S02]  /*0470*/  MOV R5, UR20 ;  /* 0x0000001400057c02 */ /* 0x002fe40008000f00 */
[----:B0-----:R-:W-:Y:S02]  /*0480*/  IADD3 R2, P0, PT, R2, 0x20, RZ ;  /* 0x0000002002027810 */ /* 0x001fe40007f1e0ff */
[----:B------:R-:W-:Y:S02]  /*0490*/  LEA R14, R5, R14, 0x3 ;  /* 0x0000000e050e7211 */ /* 0x000fe400078e18ff */
[----:B------:R-:W-:Y:S01]  /*04a0*/  IADD3.X R3, PT, PT, RZ, R3, RZ, P0, !PT ;  /* 0x00000003ff037210 */ /* 0x000fe200007fe4ff */
[----:B--2---:R-:W-:-:S04]  /*04b0*/  IMAD R21, R21, R22, R12 ;  /* 0x0000001615157224 */ /* 0x004fc800078e020c */
[----:B---3--:R-:W-:-:S04]  /*04c0*/  IMAD R19, R19, R20, R21 ;  /* 0x0000001413137224 */ /* 0x008fc800078e0215 */
[----:B----4-:R-:W-:-:S04]  /*04d0*/  IMAD R17, R17, R18, R19 ;  /* 0x0000001211117224 */ /* 0x010fc800078e0213 */
[----:B-----5:R-:W-:-:S04]  /*04e0*/  IMAD R15, R15, R16, R17 ;  /* 0x000000100f0f7224 */ /* 0x020fc800078e0211 */
[----:B------:R-:W-:-:S04]  /*04f0*/  IMAD R4, R23, R4, R15 ;  /* 0x0000000417047224 */ /* 0x000fc800078e020f */
[----:B------:R-:W-:-:S04]  /*0500*/  IMAD R4, R24, R7, R4 ;  /* 0x0000000718047224 */ /* 0x000fc800078e0204 */
[----:B------:R-:W-:-:S04]  /*0510*/  IMAD R4, R25, R8, R4 ;  /* 0x0000000819047224 */ /* 0x000fc800078e0204 */
[----:B------:R-:W-:Y:S01]  /*0520*/  IMAD R12, R27, R10, R4 ;  /* 0x0000000a1b0c7224 */ /* 0x000fe200078e0204 */
[----:B------:R-:W-:Y:S06]  /*0530*/  BRA.U UP0, `(.L_x_1) ;  /* 0xfffffffd003c7547 */ /* 0x000fec000b83ffff */
.L_x_0:
[----:B------:R-:W-:-:S04]  /*0540*/  ULOP3.LUT UR6, UR20, 0x7, URZ, 0xc0, !UPT ;  /* 0x0000000714067892 */ /* 0x000fc8000f8ec0ff */
[----:B------:R-:W-:-:S09]  /*0550*/  UISETP.NE.AND UP0, UPT, UR6, URZ, UPT ;  /* 0x000000ff0600728c */ /* 0x000fd2000bf05270 */
[----:B------:R-:W-:Y:S05]  /*0560*/  BRA.U !UP0, `(.L_x_2) ;  /* 0x0000000508387547 */ /* 0x000fea000b800000 */
[----:B------:R-:W-:Y:S02]  /*0570*/  UISETP.GE.U32.AND UP0, UPT, UR6, 0x4, UPT ;  /* 0x000000040600788c */ /* 0x000fe4000bf06070 */
[----:B------:R-:W-:-:S04]  /*0580*/  ULOP3.LUT UR5, UR20, 0x3, URZ, 0xc0, !UPT ;  /* 0x0000000314057892 */ /* 0x000fc8000f8ec0ff */
[----:B------:R-:W-:-:S03]  /*0590*/  UISETP.NE.AND UP1, UPT, UR5, URZ, UPT ;  /* 0x000000ff0500728c */ /* 0x000fc6000bf25270 */
[----:B------:R-:W-:Y:S08]  /*05a0*/  BRA.U !UP0, `(.L_x_3) ;  /* 0x00000001087c7547 */ /* 0x000ff0000b800000 */
[----:B------:R-:W1:Y:S01]  /*05b0*/  LDC.64 R6, c[0x0][0x388] ;  /* 0x0000e200ff067b82 */ /* 0x000e620000000a00 */
[----:B------:R-:W2:Y:S01]  /*05c0*/  LDCU.64 UR6, c[0x0][0x380] ;  /* 0x00007000ff0677ac */ /* 0x000ea20008000a00 */
[----:B------:R-:W-:Y:S01]  /*05d0*/  IMAD.U32 R9, RZ, RZ, UR4 ;  /* 0x00000004ff097e24 */ /* 0x000fe2000f8e00ff */
[C---:B------:R-:W-:Y:S02]  /*05e0*/  IADD3 R3, PT, PT, R13.reuse, UR4, RZ ;  /* 0x000000040d037c10 */ /* 0x040fe4000fffe0ff */
[----:B------:R-:W-:Y:S01]  /*05f0*/  IADD3 R10, P0, PT, R13, UR4, RZ ;  /* 0x000000040d0a7c10 */ /* 0x000fe2000ff1e0ff */
[----:B------:R-:W-:Y:S01]  /*0600*/  IMAD R9, R9, UR20, R0 ;  /* 0x0000001409097c24 */ /* 0x000fe2000f8e0200 */
[----:B------:R-:W-:Y:S01]  /*0610*/  MOV R11, UR20 ;  /* 0x00000014000b7c02 */ /* 0x000fe20008000f00 */
[----:B------:R-:W3:Y:S01]  /*0620*/  LDC.64 R4, c[0x0][0x380] ;  /* 0x0000e000ff047b82 */ /* 0x000ee20000000a00 */
[----:B------:R-:W-:Y:S01]  /*0630*/  MOV R15, UR20 ;  /* 0x00000014000f7c02 */ /* 0x000fe20008000f00 */
[----:B-1----:R-:W-:Y:S01]  /*0640*/  IMAD.WIDE R6, R9, 0x4, R6 ;  /* 0x0000000409067825 */ /* 0x002fe200078e0206 */
[----:B------:R-:W-:-:S05]  /*0650*/  MOV R9, UR20 ;  /* 0x0000001400097c02 */ /* 0x000fca0008000f00 */
[----:B------:R-:W-:Y:S02]  /*0660*/  IMAD.WIDE R8, R9, 0x4, R6 ;  /* 0x0000000409087825 */ /* 0x000fe400078e0206 */
[----:B0-----:R-:W4:Y:S02]  /*0670*/  LDG.E R6, desc[UR18][R6.64] ;  /* 0x0000001206067981 */ /* 0x001f24000c1e1900 */
[----:B---3--:R-:W-:Y:S01]  /*0680*/  IMAD.WIDE.U32 R4, R3, 0x4, R4 ;  /* 0x0000000403047825 */ /* 0x008fe200078e0004 */
[----:B------:R-:W-:Y:S01]  /*0690*/  IADD3.X R3, PT, PT, RZ, RZ, RZ, P0, !PT ;  /* 0x000000ffff037210 */ /* 0x000fe200007fe4ff */
[----:B------:R-:W3:Y:S01]  /*06a0*/  LDG.E R17, desc[UR18][R8.64] ;  /* 0x0000001208117981 */ /* 0x000ee2000c1e1900 */
[----:B--2---:R-:W-:-:S03]  /*06b0*/  LEA R2, P0, R10, UR6, 0x2 ;  /* 0x000000060a027c11 */ /* 0x004fc6000f8010ff */
[----:B------:R-:W4:Y:S01]  /*06c0*/  LDG.E R5, desc[UR18][R4.64] ;  /* 0x0000001204057981 */ /* 0x000f22000c1e1900 */
[----:B------:R-:W-:Y:S01]  /*06d0*/  LEA.HI.X R3, R10, UR7, R3, 0x2, P0 ;  /* 0x000000070a037c11 */ /* 0x000fe200080f1403 */
[----:B------:R-:W-:-:S04]  /*06e0*/  IMAD.WIDE R10, R11, 0x4, R8 ;  /* 0x000000040b0a7825 */ /* 0x000fc800078e0208 */
[----:B------:R-:W3:Y:S01]  /*06f0*/  LDG.E R16, desc[UR18][R2.64+0x4] ;  /* 0x0000041202107981 */ /* 0x000ee2000c1e1900 */
[----:B------:R-:W-:-:S03]  /*0700*/  IMAD.WIDE R14, R15, 0x4, R10 ;  /* 0x000000040f0e7825 */ /* 0x000fc600078e020a */
[----:B------:R-:W2:Y:S04]  /*0710*/  LDG.E R19, desc[UR18][R10.64] ;  /* 0x000000120a137981 */ /* 0x000ea8000c1e1900 */
[----:B------:R-:W2:Y:S04]  /*0720*/  LDG.E R18, desc[UR18][R2.64+0x8] ;  /* 0x0000081202127981 */ /* 0x000ea8000c1e1900 */
[----:B------:R-:W5:Y:S04]  /*0730*/  LDG.E R20, desc[UR18][R2.64+0xc] ;  /* 0x00000c1202147981 */ /* 0x000f68000c1e1900 */
[----:B------:R-:W5:Y:S01]  /*0740*/  LDG.E R14, desc[UR18][R14.64] ;  /* 0x000000120e0e7981 */ /* 0x000f62000c1e1900 */
[----:B------:R-:W-:Y:S01]  /*0750*/  UIADD3 UR4, UPT, UPT, UR4, 0x4, URZ ;  /* 0x0000000404047890 */ /* 0x000fe2000fffe0ff */
[----:B----4-:R-:W-:-:S04]  /*0760*/  IMAD R5, R5, R6, R12 ;  /* 0x0000000605057224 */ /* 0x010fc800078e020c */
[----:B---3--:R-:W-:-:S04]  /*0770*/  IMAD R5, R16, R17, R5 ;  /* 0x0000001110057224 */ /* 0x008fc800078e0205 */
[----:B--2---:R-:W-:-:S04]  /*0780*/  IMAD R5, R18, R19, R5 ;  /* 0x0000001312057224 */ /* 0x004fc800078e0205 */
[----:B-----5:R-:W-:-:S07]  /*0790*/  IMAD R12, R20, R14, R5 ;  /* 0x0000000e140c7224 */ /* 0x020fce00078e0205 */
.L_x_3:
[----:B------:R-:W-:Y:S05]  /*07a0*/  BRA.U !UP1, `(.L_x_2) ;  /* 0x0000000109a87547 */ /* 0x000fea000b800000 */
[----:B------:R-:W-:Y:S01]  /*07b0*/  UISETP.NE.AND UP0, UPT, UR5, 0x1, UPT ;  /* 0x000000010500788c */ /* 0x000fe2000bf05270 */
[----:B------:R-:W-:Y:S01]  /*07c0*/  MOV R7, UR4 ;  /* 0x0000000400077c02 */ /* 0x000fe20008000f00 */
[----:B------:R-:W-:Y:S02]  /*07d0*/  ULOP3.LUT UR5, UR20, 0x1, URZ, 0xc0, !UPT ;  /* 0x0000000114057892 */ /* 0x000fe4000f8ec0ff */
[----:B------:R-:W-:Y:S02]  /*07e0*/  MOV R15, UR20 ;  /* 0x00000014000f7c02 */ /* 0x000fe40008000f00 */
[----:B------:R-:W-:Y:S01]  /*07f0*/  UISETP.NE.U32.AND UP1, UPT, UR5, 0x1, UPT ;  /* 0x000000010500788c */ /* 0x000fe2000bf25070 */
[----:B------:R-:W-:-:S04]  /*0800*/  PLOP3.LUT P1, PT, PT, PT, UP0, 0x80, 0x8 ;  /* 0x000000000008781c */ /* 0x000fc80003f2f008 */
[----:B------:R-:W1:Y:S01]  /*0810*/  @UP0 LDCU.128 UR8, c[0x0][0x380] ;  /* 0x00007000ff0807ac */ /* 0x000e620008000c00 */
[----:B------:R-:W-:Y:S01]  /*0820*/  PLOP3.LUT P0, PT, PT, PT, UP1, 0x80, 0x8 ;  /* 0x000000000008781c */ /* 0x000fe20003f0f018 */
[----:B------:R-:W2:Y:S04]  /*0830*/  @UP0 LDCU.64 UR6, c[0x0][0x380] ;  /* 0x00007000ff0607ac */ /* 0x000ea80008000a00 */
[----:B------:R-:W3:Y:S03]  /*0840*/  @!UP1 LDCU.128 UR12, c[0x0][0x380] ;  /* 0x00007000ff0c97ac */ /* 0x000ee60008000c00 */
[C---:B------:R-:W-:Y:S02]  /*0850*/  @P1 IADD3 R3, PT, PT, R13.reuse, UR4, RZ ;  /* 0x000000040d031c10 */ /* 0x040fe4000fffe0ff */
[----:B------:R-:W-:Y:S01]  /*0860*/  @P1 IADD3 R6, P2, PT, R13, UR4, RZ ;  /* 0x000000040d061c10 */ /* 0x000fe2000ff5e0ff */
[----:B------:R-:W-:Y:S01]  /*0870*/  @UP0 UIADD3 UR4, UPT, UPT, UR4, 0x2, URZ ;  /* 0x0000000204040890 */ /* 0x000fe2000fffe0ff */
[----:B-1----:R-:W-:Y:S01]  /*0880*/  MOV R11, UR9 ;  /* 0x00000009000b7c02 */ /* 0x002fe20008000f00 */
[----:B------:R-:W-:Y:S01]  /*0890*/  IMAD.U32 R10, RZ, RZ, UR8 ;  /* 0x00000008ff0a7e24 */ /* 0x000fe2000f8e00ff */
[----:B------:R-:W-:-:S02]  /*08a0*/  MOV R4, UR10 ;  /* 0x0000000a00047c02 */ /* 0x000fc40008000f00 */
[----:B------:R-:W-:Y:S01]  /*08b0*/  MOV R5, UR11 ;  /* 0x0000000b00057c02 */ /* 0x000fe20008000f00 */
[----:B------:R-:W-:-:S04]  /*08c0*/  @P1 IMAD.WIDE.U32 R10, R3, 0x4, R10 ;  /* 0x00000004030a1825 */ /* 0x000fc800078e000a */
[----:B------:R-:W-:Y:S01]  /*08d0*/  @P1 IMAD R3, R7, UR20, R0 ;  /* 0x0000001407031c24 */ /* 0x000fe2000f8e0200 */
[----:B------:R-:W-:Y:S01]  /*08e0*/  @P1 IADD3.X R7, PT, PT, RZ, RZ, RZ, P2, !PT ;  /* 0x000000ffff071210 */ /* 0x000fe200017fe4ff */
[----:B------:R-:W-:Y:S01]  /*08f0*/  IMAD.U32 R19, RZ, RZ, UR4 ;  /* 0x00000004ff137e24 */ /* 0x000fe2000f8e00ff */
[C---:B--2---:R-:W-:Y:S01]  /*0900*/  @P1 LEA R2, P2, R6.reuse, UR6, 0x2 ;  /* 0x0000000606021c11 */ /* 0x044fe2000f8410ff */
[----:B------:R-:W-:Y:S01]  /*0910*/  @P1 IMAD.WIDE R4, R3, 0x4, R4 ;  /* 0x0000000403041825 */ /* 0x000fe200078e0204 */
[----:B------:R-:W-:Y:S01]  /*0920*/  @!P0 IADD3 R17, PT, PT, R13, UR4, RZ ;  /* 0x000000040d118c10 */ /* 0x000fe2000fffe0ff */
[----:B0-----:R-:W2:Y:S01]  /*0930*/  @P1 LDG.E R11, desc[UR18][R10.64] ;  /* 0x000000120a0b1981 */ /* 0x001ea2000c1e1900 */
[----:B------:R-:W-:Y:S01]  /*0940*/  @P1 LEA.HI.X R3, R6, UR7, R7, 0x2, P2 ;  /* 0x0000000706031c11 */ /* 0x000fe200090f1407 */
[----:B------:R-:W-:Y:S01]  /*0950*/  @!P0 IMAD R19, R19, UR20, R0 ;  /* 0x0000001413138c24 */ /* 0x000fe2000f8e0200 */
[----:B---3--:R-:W-:Y:S01]  /*0960*/  MOV R6, UR12 ;  /* 0x0000000c00067c02 */ /* 0x008fe20008000f00 */
[----:B------:R-:W-:Y:S01]  /*0970*/  @P1 IMAD.WIDE R14, R15, 0x4, R4 ;  /* 0x000000040f0e1825 */ /* 0x000fe200078e0204 */
[----:B------:R-:W-:Y:S01]  /*0980*/  MOV R7, UR13 ;  /* 0x0000000d00077c02 */ /* 0x000fe20008000f00 */
[----:B------:R-:W2:Y:S01]  /*0990*/  @P1 LDG.E R4, desc[UR18][R4.64] ;  /* 0x0000001204041981 */ /* 0x000ea2000c1e1900 */
[----:B------:R-:W-:-:S02]  /*09a0*/  MOV R8, UR14 ;  /* 0x0000000e00087c02 */ /* 0x000fc40008000f00 */
[----:B------:R-:W-:Y:S01]  /*09b0*/  MOV R9, UR15 ;  /* 0x0000000f00097c02 */ /* 0x000fe20008000f00 */
[----:B------:R-:W-:Y:S01]  /*09c0*/  @!P0 IMAD.WIDE.U32 R6, R17, 0x4, R6 ;  /* 0x0000000411068825 */ /* 0x000fe200078e0006 */
[----:B------:R-:W3:Y:S03]  /*09d0*/  @P1 LDG.E R14, desc[UR18][R14.64] ;  /* 0x000000120e0e1981 */ /* 0x000ee6000c1e1900 */
[----:B------:R-:W-:Y:S01]  /*09e0*/  @!P0 IMAD.WIDE R8, R19, 0x4, R8 ;  /* 0x0000000413088825 */ /* 0x000fe200078e0208 */
[----:B------:R-:W3:Y:S04]  /*09f0*/  @P1 LDG.E R2, desc[UR18][R2.64+0x4] ;  /* 0x0000041202021981 */ /* 0x000ee8000c1e1900 */
[----:B------:R-:W4:Y:S04]  /*0a00*/  @!P0 LDG.E R7, desc[UR18][R6.64] ;  /* 0x0000001206078981 */ /* 0x000f28000c1e1900 */
[----:B------:R-:W4:Y:S01]  /*0a10*/  @!P0 LDG.E R8, desc[UR18][R8.64] ;  /* 0x0000001208088981 */ /* 0x000f22000c1e1900 */
[----:B--2---:R-:W-:-:S04]  /*0a20*/  @P1 IMAD R11, R11, R4, R12 ;  /* 0x000000040b0b1224 */ /* 0x004fc800078e020c */
[----:B---3--:R-:W-:-:S04]  /*0a30*/  @P1 IMAD R12, R2, R14, R11 ;  /* 0x0000000e020c1224 */ /* 0x008fc800078e020b */
[----:B----4-:R-:W-:-:S07]  /*0a40*/  @!P0 IMAD R12, R7, R8, R12 ;  /* 0x00000008070c8224 */ /* 0x010fce00078e020c */
.L_x_2:
[----:B------:R-:W1:Y:S01]  /*0a50*/  LDC.64 R2, c[0x0][0x390] ;  /* 0x0000e400ff027b82 */ /* 0x000e620000000a00 */
[----:B------:R-:W-:-:S05]  /*0a60*/  IADD3 R13, PT, PT, R0, R13, RZ ;  /* 0x0000000d000d7210 */ /* 0x000fca0007ffe0ff */
[----:B-1----:R-:W-:-:S05]  /*0a70*/  IMAD.WIDE R2, R13, 0x4, R2 ;  /* 0x000000040d027825 */ /* 0x002fca00078e0202 */
[----:B0-----:R-:W-:Y:S01]  /*0a80*/  STG.E desc[UR18][R2.64], R12 ;  /* 0x0000000c02007986 */ /* 0x001fe2000c101912 */
[----:B------:R-:W-:Y:S05]  /*0a90*/  EXIT ;  /* 0x000000000000794d */ /* 0x000fea0003800000 */
.L_x_4:
[----:B------:R-:W-:-:S00]  /*0aa0*/  BRA `(.L_x_4) ;  /* 0xfffffffc00fc7947 */ /* 0x000fc0000383ffff */
[----:B------:R-:W-:-:S00]  /*0ab0*/  NOP ;  /* 0x0000000000007918 */ /* 0x000fc00000000000 */
        /* <DEDUP_REMOVED lines=12> */
.L_x_10:


//--------------------- .text._Z15MatrixMulKernelPfS_S_i --------------------------
	.section	.text._Z15MatrixMulKernelPfS_S_i,"ax",@progbits
	.align	128
        .global         _Z15MatrixMulKernelPfS_S_i
        .type           _Z15MatrixMulKernelPfS_S_i,@function
        .size           _Z15MatrixMulKernelPfS_S_i,(.L_x_11 - _Z15MatrixMulKernelPfS_S_i)
        .other          _Z15MatrixMulKernelPfS_S_i,@"STO_CUDA_ENTRY STV_DEFAULT"
_Z15MatrixMulKernelPfS_S_i:
.text._Z15MatrixMulKernelPfS_S_i:
[----:B------:R-:W-:Y:S08]  /*0000*/  LDC R1, c[0x0][0x37c] ;  /* 0x0000df00ff017b82 */ /* 0x000ff00000000800 */
[----:B------:R-:W0:Y:S02]  /*0010*/  LDC R0, c[0x0][0x398] ;  /* 0x0000e600ff007b82 */ /* 0x000e240000000800 */
[----:B0-----:R-:W-:-:S13]  /*0020*/  ISETP.GE.AND P0, PT, R0, 0x2, PT ;  /* 0x000000020000780c */ /* 0x001fda0003f06270 */
[----:B------:R-:W-:Y:S05]  /*0030*/  @!P0 EXIT ;  /* 0x000000000000894d */ /* 0x000fea0003800000 */
[----:B------:R-:W0:Y:S01]  /*0040*/  S2R R3, SR_TID.Y ;  /* 0x0000000000037919 */ /* 0x000e220000002200 */
[----:B------:R-:W1:Y:S01]  /*0050*/  S2UR UR6, SR_CgaCtaId ;  /* 0x00000000000679c3 */ /* 0x000e620000008800 */
[----:B------:R-:W-:Y:S01]  /*0060*/  LEA.HI R2, R0, R0, RZ, 0x1 ;  /* 0x0000000000027211 */ /* 0x000fe200078f08ff */
[----:B------:R-:W-:Y:S01]  /*0070*/  UMOV UR4, 0x400 ;  /* 0x0000040000047882 */ /* 0x000fe20000000000 */
[----:B------:R-:W2:Y:S01]  /*0080*/  S2R R8, SR_CTAID.Y ;  /* 0x0000000000087919 */ /* 0x000ea20000002600 */
[----:B------:R-:W-:Y:S01]  /*0090*/  UIADD3 UR5, UPT, UPT, UR4, 0x10, URZ ;  /* 0x0000001004057890 */ /* 0x000fe2000fffe0ff */
[----:B------:R-:W-:Y:S01]  /*00a0*/  SHF.R.S32.HI R2, RZ, 0x1, R2 ;  /* 0x00000001ff027819 */ /* 0x000fe20000011402 */
[----:B------:R-:W3:Y:S03]  /*00b0*/  S2R R5, SR_TID.X ;  /* 0x0000000000057919 */ /* 0x000ee60000002100 */
[----:B------:R-:W-:Y:S01]  /*00c0*/  IADD3 R4, PT, PT, R2, -0x1, RZ ;  /* 0xffffffff02047810 */ /* 0x000fe20007ffe0ff */
[----:B------:R-:W4:Y:S03]  /*00d0*/  S2R R6, SR_CTAID.X ;  /* 0x0000000000067919 */ /* 0x000f260000002500 */
[----:B------:R-:W-:-:S02]  /*00e0*/  ISETP.GE.U32.AND P1, PT, R4, 0x7, PT ;  /* 0x000000070400780c */ /* 0x000fc40003f26070 */
[----:B------:R-:W-:-:S04]  /*00f0*/  LOP3.LUT R4, R2, 0x7, RZ, 0xc0, !PT ;  /* 0x0000000702047812 */ /* 0x000fc800078ec0ff */
[----:B------:R-:W-:Y:S01]  /*0100*/  ISETP.NE.AND P0, PT, R4, RZ, PT ;  /* 0x000000ff0400720c */ /* 0x000fe20003f05270 */
[----:B-1----:R-:W-:Y:S02]  /*0110*/  ULEA UR4, UR6, UR4, 0x18 ;  /* 0x0000000406047291 */ /* 0x002fe4000f8ec0ff */
[----:B------:R-:W-:Y:S01]  /*0120*/  ULEA UR5, UR6, UR5, 0x18 ;  /* 0x0000000506057291 */ /* 0x000fe2000f8ec0ff */
[----:B------:R-:W1:Y:S03]  /*0130*/  LDCU.64 UR6, c[0x0][0x358] ;  /* 0x00006b00ff0677ac */ /* 0x000e660008000a00 */
[C---:B0-----:R-:W-:Y:S02]  /*0140*/  LEA R10, R3.reuse, UR4, 0x3 ;  /* 0x00000004030a7c11 */ /* 0x041fe4000f8e18ff */
[----:B------:R-:W-:Y:S02]  /*0150*/  LEA R12, R3, UR5, 0x3 ;  /* 0x00000005030c7c11 */ /* 0x000fe4000f8e18ff */
[----:B--2---:R-:W-:Y:S01]  /*0160*/  LEA R7, R8, R3, 0x1 ;  /* 0x0000000308077211 */ /* 0x004fe200078e08ff */
[----:B------:R-:W-:Y:S01]  /*0170*/  IMAD.MOV.U32 R8, RZ, RZ, RZ ;  /* 0x000000ffff087224 */ /* 0x000fe200078e00ff */
[----:B---3--:R-:W-:-:S03]  /*0180*/  LEA R9, R5, R10, 0x2 ;  /* 0x0000000a05097211 */ /* 0x008fc600078e10ff */
[----:B------:R-:W-:Y:S01]  /*0190*/  IMAD R7, R7, R0, R5 ;  /* 0x0000000007077224 */ /* 0x000fe200078e0205 */
[----:B------:R-:W-:Y:S01]  /*01a0*/  LEA R10, R5, R12, 0x2 ;  /* 0x0000000c050a7211 */ /* 0x000fe200078e10ff */
[----:B----4-:R-:W-:Y:S06]  /*01b0*/  @!P1 BRA `(.L_x_5) ;  /* 0x0000000400849947 */ /* 0x010fec0003800000 */
[C---:B------:R-:W-:Y:S01]  /*01c0*/  IADD3 R12, PT, PT, R3.reuse, 0xc, RZ ;  /* 0x0000000c030c7810 */ /* 0x040fe20007ffe0ff */
[C---:B------:R-:W-:Y:S01]  /*01d0*/  VIADD R11, R3.reuse, 0xe ;  /* 0x0000000e030b7836 */ /* 0x040fe20000000000 */
[C---:B------:R-:W-:Y:S01]  /*01e0*/  IADD3 R15, PT, PT, R3.reuse, 0x6, RZ ;  /* 0x00000006030f7810 */ /* 0x040fe20007ffe0ff */
[C---:B------:R-:W-:Y:S01]  /*01f0*/  VIADD R14, R3.reuse, 0x8 ;  /* 0x00000008030e7836 */ /* 0x040fe20000000000 */
[C---:B------:R-:W-:Y:S01]  /*0200*/  IADD3 R13, PT, PT, R3.reuse, 0xa, RZ ;  /* 0x0000000a030d7810 */ /* 0x040fe20007ffe0ff */
[C---:B------:R-:W-:Y:S01]  /*0210*/  VIADD R18, R3.reuse, 0x2 ;  /* 0x0000000203127836 */ /* 0x040fe20000000000 */
[C---:B------:R-:W-:Y:S01]  /*0220*/  IADD3 R16, PT, PT, R3.reuse, 0x4, RZ ;  /* 0x0000000403107810 */ /* 0x040fe20007ffe0ff */
[-CC-:B------:R-:W-:Y:S01]  /*0230*/  IMAD R21, R3, R0.reuse, R5.reuse ;  /* 0x0000000003157224 */ /* 0x180fe200078e0205 */
[----:B------:R-:W-:Y:S01]  /*0240*/  LOP3.LUT R8, R2, 0x3ffffff8, RZ, 0xc0, !PT ;  /* 0x3ffffff802087812 */ /* 0x000fe200078ec0ff */
[-CC-:B------:R-:W-:Y:S01]  /*0250*/  IMAD R11, R11, R0.reuse, R5.reuse ;  /* 0x000000000b0b7224 */ /* 0x180fe200078e0205 */
[----:B------:R-:W-:Y:S01]  /*0260*/  MOV R20, R7 ;  /* 0x0000000700147202 */ /* 0x000fe20000000f00 */
[-CC-:B------:R-:W-:Y:S01]  /*0270*/  IMAD R23, R12, R0.reuse, R5.reuse ;  /* 0x000000000c177224 */ /* 0x180fe200078e0205 */
[----:B------:R-:W-:Y:S01]  /*0280*/  LEA R21, R6, R21, 0x1 ;  /* 0x0000001506157211 */ /* 0x000fe200078e08ff */
[-CC-:B------:R-:W-:Y:S01]  /*0290*/  IMAD R27, R14, R0.reuse, R5.reuse ;  /* 0x000000000e1b7224 */ /* 0x180fe200078e0205 */
[C---:B------:R-:W-:Y:S01]  /*02a0*/  LEA R11, R6.reuse, R11, 0x1 ;  /* 0x0000000b060b7211 */ /* 0x040fe200078e08ff */
[-CC-:B------:R-:W-:Y:S01]  /*02b0*/  IMAD R15, R15, R0.reuse, R5.reuse ;  /* 0x000000000f0f7224 */ /* 0x180fe200078e0205 */
[----:B------:R-:W-:Y:S01]  /*02c0*/  LEA R23, R6, R23, 0x1 ;  /* 0x0000001706177211 */ /* 0x000fe200078e08ff */
[-CC-:B------:R-:W-:Y:S01]  /*02d0*/  IMAD R19, R18, R0.reuse, R5.reuse ;  /* 0x0000000012137224 */ /* 0x180fe200078e0205 */
[C---:B------:R-:W-:Y:S01]  /*02e0*/  LEA R27, R6.reuse, R27, 0x1 ;  /* 0x0000001b061b7211 */ /* 0x040fe200078e08ff */
[-CC-:B------:R-:W-:Y:S01]  /*02f0*/  IMAD R13, R13, R0.reuse, R5.reuse ;  /* 0x000000000d0d7224 */ /* 0x180fe200078e0205 */
[----:B------:R-:W-:Y:S01]  /*0300*/  LEA R29, R6, R15, 0x1 ;  /* 0x0000000f061d7211 */ /* 0x000fe200078e08ff */
[----:B------:R-:W-:Y:S01]  /*0310*/  IMAD R17, R16, R0, R5 ;  /* 0x0000000010117224 */ /* 0x000fe200078e0205 */
[----:B------:R-:W-:Y:S01]  /*0320*/  LEA R24, R6, R19, 0x1 ;  /* 0x0000001306187211 */ /* 0x000fe200078e08ff */
[----:B------:R-:W-:-:S02]  /*0330*/  IMAD.MOV R26, RZ, RZ, -R8 ;  /* 0x000000ffff1a7224 */ /* 0x000fc400078e0a08 */
[C---:B------:R-:W-:Y:S02]  /*0340*/  IMAD R25, R6.reuse, 0x2, R13 ;  /* 0x0000000206197824 */ /* 0x040fe400078e020d */
[----:B------:R-:W-:-:S07]  /*0350*/  IMAD R22, R6, 0x2, R17 ;  /* 0x0000000206167824 */ /* 0x000fce00078e0211 */
.L_x_6:
[----:B------:R-:W0:Y:S08]  /*0360*/  LDC.64 R12, c[0x0][0x380] ;  /* 0x0000e000ff0c7b82 */ /* 0x000e300000000a00 */
[----:B------:R-:W2:Y:S01]  /*0370*/  LDC.64 R14, c[0x0][0x388] ;  /* 0x0000e200ff0e7b82 */ /* 0x000ea20000000a00 */
[----:B0-----:R-:W-:-:S05]  /*0380*/  IMAD.WIDE R12, R20, 0x4, R12 ;  /* 0x00000004140c7825 */ /* 0x001fca00078e020c */
[----:B-1----:R-:W3:Y:S01]  /*0390*/  LDG.E R28, desc[UR6][R12.64] ;  /* 0x000000060c1c7981 */ /* 0x002ee2000c1e1900 */
[----:B--2---:R-:W-:-:S06]  /*03a0*/  IMAD.WIDE.U32 R16, R21, 0x4, R14 ;  /* 0x0000000415107825 */ /* 0x004fcc00078e000e */
[----:B------:R-:W2:Y:S04]  /*03b0*/  LDG.E R17, desc[UR6][R16.64] ;  /* 0x0000000610117981 */ /* 0x000ea8000c1e1900 */
[----:B---3--:R-:W-:Y:S04]  /*03c0*/  STS [R9], R28 ;  /* 0x0000001c09007388 */ /* 0x008fe80000000800 */
[----:B--2---:R-:W-:Y:S01]  /*03d0*/  STS [R10], R17 ;  /* 0x000000110a007388 */ /* 0x004fe20000000800 */
[----:B------:R-:W-:Y:S08]  /*03e0*/  BAR.SYNC.DEFER_BLOCKING 0x0 ;  /* 0x0000000000007b1d */ /* 0x000ff00000010000 */
[----:B------:R-:W-:Y:S06]  /*03f0*/  BAR.SYNC.DEFER_BLOCKING 0x0 ;  /* 0x0000000000007b1d */ /* 0x000fec0000010000 */
[----:B------:R-:W2:Y:S04]  /*0400*/  LDG.E R18, desc[UR6][R12.64+0x8] ;  /* 0x000008060c127981 */ /* 0x000ea8000c1e1900 */
[----:B--2---:R0:W-:Y:S02]  /*0410*/  STS [R9], R18 ;  /* 0x0000001209007388 */ /* 0x0041e40000000800 */
[----:B0-----:R-:W-:-:S06]  /*0420*/  IMAD.WIDE.U32 R18, R24, 0x4, R14 ;  /* 0x0000000418127825 */ /* 0x001fcc00078e000e */
[----:B------:R-:W2:Y:S01]  /*0430*/  LDG.E R19, desc[UR6][R18.64] ;  /* 0x0000000612137981 */ /* 0x000ea2000c1e1900 */
[----:B------:R-:W-:-:S03]  /*0440*/  IMAD.WIDE.U32 R16, R22, 0x4, R14 ;  /* 0x0000000416107825 */ /* 0x000fc600078e000e */
[----:B--2---:R-:W-:Y:S01]  /*0450*/  STS [R10], R19 ;  /* 0x000000130a007388 */ /* 0x004fe20000000800 */
[----:B------:R-:W-:Y:S08]  /*0460*/  BAR.SYNC.DEFER_BLOCKING 0x0 ;  /* 0x0000000000007b1d */ /* 0x000ff00000010000 */
[----:B------:R-:W-:Y:S06]  /*0470*/  BAR.SYNC.DEFER_BLOCKING 0x0 ;  /* 0x0000000000007b1d */ /* 0x000fec0000010000 */
[----:B------:R-:W2:Y:S04]  /*0480*/  LDG.E R28, desc[UR6][R12.64+0x10] ;  /* 0x000010060c1c7981 */ /* 0x000ea8000c1e1900 */
[----:B------:R-:W3:Y:S04]  /*0490*/  LDG.E R17, desc[UR6][R16.64] ;  /* 0x0000000610117981 */ /* 0x000ee8000c1e1900 */
[----:B--2---:R-:W-:Y:S04]  /*04a0*/  STS [R9], R28 ;  /* 0x0000001c09007388 */ /* 0x004fe80000000800 */
[----:B---3--:R-:W-:Y:S01]  /*04b0*/  STS [R10], R17 ;  /* 0x000000110a007388 */ /* 0x008fe20000000800 */
        /* <DEDUP_REMOVED lines=13> */
[----:B---3--:R0:W-:Y:S02]  /*0590*/  STS [R10], R17 ;  /* 0x000000110a007388 */ /* 0x0081e40000000800 */
[--C-:B0-----:R-:W-:Y:S01]  /*05a0*/  IMAD.WIDE.U32 R16, R25, 0x4, R14.reuse ;  /* 0x0000000419107825 */ /* 0x101fe200078e000e */
[----:B------:R-:W-:Y:S08]  /*05b0*/  BAR.SYNC.DEFER_BLOCKING 0x0 ;  /* 0x0000000000007b1d */ /* 0x000ff00000010000 */
[----:B------:R-:W-:Y:S06]  /*05c0*/  BAR.SYNC.DEFER_BLOCKING 0x0 ;  /* 0x0000000000007b1d */ /* 0x000fec0000010000 */
[----:B------:R-:W2:Y:S04]  /*05d0*/  LDG.E R18, desc[UR6][R12.64+0x28] ;  /* 0x000028060c127981 */ /* 0x000ea8000c1e1900 */
[----:B------:R-:W3:Y:S04]  /*05e0*/  LDG.E R16, desc[UR6][R16.64] ;  /* 0x0000000610107981 */ /* 0x000ee8000c1e1900 */
[----:B--2---:R0:W-:Y:S04]  /*05f0*/  STS [R9], R18 ;  /* 0x0000001209007388 */ /* 0x0041e80000000800 */
[----:B---3--:R1:W-:Y:S01]  /*0600*/  STS [R10], R16 ;  /* 0x000000100a007388 */ /* 0x0083e20000000800 */
[----:B------:R-:W-:Y:S01]  /*0610*/  BAR.SYNC.DEFER_BLOCKING 0x0 ;  /* 0x0000000000007b1d */ /* 0x000fe20000010000 */
[----:B0-----:R-:W-:-:S07]  /*0620*/  IMAD.WIDE.U32 R18, R23, 0x4, R14 ;  /* 0x0000000417127825 */ /* 0x001fce00078e000e */
[----:B------:R-:W-:Y:S06]  /*0630*/  BAR.SYNC.DEFER_BLOCKING 0x0 ;  /* 0x0000000000007b1d */ /* 0x000fec0000010000 */
[----:B------:R-:W2:Y:S04]  /*0640*/  LDG.E R28, desc[UR6][R12.64+0x30] ;  /* 0x000030060c1c7981 */ /* 0x000ea8000c1e1900 */
[----:B------:R-:W3:Y:S01]  /*0650*/  LDG.E R19, desc[UR6][R18.64] ;  /* 0x0000000612137981 */ /* 0x000ee2000c1e1900 */
[----:B------:R-:W-:-:S03]  /*0660*/  IMAD.WIDE.U32 R14, R11, 0x4, R14 ;  /* 0x000000040b0e7825 */ /* 0x000fc600078e000e */
[----:B--2---:R0:W-:Y:S04]  /*0670*/  STS [R9], R28 ;  /* 0x0000001c09007388 */ /* 0x0041e80000000800 */
[----:B---3--:R0:W-:Y:S01]  /*0680*/  STS [R10], R19 ;  /* 0x000000130a007388 */ /* 0x0081e20000000800 */
[----:B------:R-:W-:Y:S08]  /*0690*/  BAR.SYNC.DEFER_BLOCKING 0x0 ;  /* 0x0000000000007b1d */ /* 0x000ff00000010000 */
[----:B------:R-:W-:Y:S06]  /*06a0*/  BAR.SYNC.DEFER_BLOCKING 0x0 ;  /* 0x0000000000007b1d */ /* 0x000fec0000010000 */
[----:B-1----:R-:W2:Y:S04]  /*06b0*/  LDG.E R16, desc[UR6][R12.64+0x38] ;  /* 0x000038060c107981 */ /* 0x002ea8000c1e1900 */
[----:B------:R-:W3:Y:S01]  /*06c0*/  LDG.E R15, desc[UR6][R14.64] ;  /* 0x000000060e0f7981 */ /* 0x000ee2000c1e1900 */
[----:B------:R-:W-:-:S04]  /*06d0*/  IADD3 R26, PT, PT, R26, 0x8, RZ ;  /* 0x000000081a1a7810 */ /* 0x000fc80007ffe0ff */
[----:B------:R-:W-:Y:S01]  /*06e0*/  ISETP.NE.AND P1, PT, R26, RZ, PT ;  /* 0x000000ff1a00720c */ /* 0x000fe20003f25270 */
[----:B------:R-:W-:Y:S01]  /*06f0*/  VIADD R20, R20, 0x10 ;  /* 0x0000001014147836 */ /* 0x000fe20000000000 */
[C---:B------:R-:W-:Y:S01]  /*0700*/  LEA R11, R0.reuse, R11, 0x4 ;  /* 0x0000000b000b7211 */ /* 0x040fe200078e20ff */
[C---:B------:R-:W-:Y:S01]  /*0710*/  IMAD R25, R0.reuse, 0x10, R25 ;  /* 0x0000001000197824 */ /* 0x040fe200078e0219 */
[C---:B------:R-:W-:Y:S01]  /*0720*/  LEA R23, R0.reuse, R23, 0x4 ;  /* 0x0000001700177211 */ /* 0x040fe200078e20ff */
[C---:B------:R-:W-:Y:S01]  /*0730*/  IMAD R22, R0.reuse, 0x10, R22 ;  /* 0x0000001000167824 */ /* 0x040fe200078e0216 */
[C---:B------:R-:W-:Y:S02]  /*0740*/  LEA R27, R0.reuse, R27, 0x4 ;  /* 0x0000001b001b7211 */ /* 0x040fe400078e20ff */
[C---:B------:R-:W-:Y:S02]  /*0750*/  LEA R29, R0.reuse, R29, 0x4 ;  /* 0x0000001d001d7211 */ /* 0x040fe400078e20ff */
[----:B------:R-:W-:-:S02]  /*0760*/  LEA R24, R0, R24, 0x4 ;  /* 0x0000001800187211 */ /* 0x000fc400078e20ff */
[----:B------:R-:W-:Y:S01]  /*0770*/  LEA R21, R0, R21, 0x4 ;  /* 0x0000001500157211 */ /* 0x000fe200078e20ff */
[----:B--2---:R0:W-:Y:S04]  /*0780*/  STS [R9], R16 ;  /* 0x0000001009007388 */ /* 0x0041e80000000800 */
[----:B---3--:R0:W-:Y:S01]  /*0790*/  STS [R10], R15 ;  /* 0x0000000f0a007388 */ /* 0x0081e20000000800 */
[----:B------:R-:W-:Y:S08]  /*07a0*/  BAR.SYNC.DEFER_BLOCKING 0x0 ;  /* 0x0000000000007b1d */ /* 0x000ff00000010000 */
[----:B------:R-:W-:Y:S06]  /*07b0*/  BAR.SYNC.DEFER_BLOCKING 0x0 ;  /* 0x0000000000007b1d */ /* 0x000fec0000010000 */
[----:B0-----:R-:W-:Y:S05]  /*07c0*/  @P1 BRA `(.L_x_6) ;  /* 0xfffffff800e41947 */ /* 0x001fea000383ffff */
.L_x_5:
[----:B-1----:R-:W-:Y:S05]  /*07d0*/  @!P0 EXIT ;  /* 0x000000000000894d */ /* 0x002fea0003800000 */
[----:B------:R-:W-:Y:S01]  /*07e0*/  ISETP.GE.U32.AND P0, PT, R4, 0x4, PT ;  /* 0x000000040400780c */ /* 0x000fe20003f06070 */
[----:B------:R-:W-:Y:S01]  /*07f0*/  IMAD R11, R6, 0x2, R5 ;  /* 0x00000002060b7824 */ /* 0x000fe200078e0205 */
[----:B------:R-:W-:-:S04]  /*0800*/  LOP3.LUT R19, R2, 0x3, RZ, 0xc0, !PT ;  /* 0x0000000302137812 */ /* 0x000fc800078ec0ff */
[----:B------:R-:W-:-:S07]  /*0810*/  ISETP.NE.AND P1, PT, R19, RZ, PT ;  /* 0x000000ff1300720c */ /* 0x000fce0003f25270 */
[----:B------:R-:W-:Y:S06]  /*0820*/  @!P0 BRA `(.L_x_7) ;  /* 0x0000000000a88947 */ /* 0x000fec0003800000 */
[----:B------:R-:W0:Y:S01]  /*0830*/  LDC.64 R4, c[0x0][0x380] ;  /* 0x0000e000ff047b82 */ /* 0x000e220000000a00 */
[C---:B------:R-:W-:Y:S02]  /*0840*/  LEA R6, R8.reuse, R3, 0x1 ;  /* 0x0000000308067211 */ /* 0x040fe400078e08ff */
[----:B------:R-:W-:-:S03]  /*0850*/  LEA R15, R8, R7, 0x1 ;  /* 0x00000007080f7211 */ /* 0x000fc600078e08ff */
[----:B------:R-:W-:Y:S02]  /*0860*/  IMAD R17, R6, R0, R11 ;  /* 0x0000000006117224 */ /* 0x000fe400078e020b */
[----:B------:R-:W1:Y:S01]  /*0870*/  LDC.64 R12, c[0x0][0x388] ;  /* 0x0000e200ff0c7b82 */ /* 0x000e620000000a00 */
[----:B0-----:R-:W-:-:S05]  /*0880*/  IMAD.WIDE R4, R15, 0x4, R4 ;  /* 0x000000040f047825 */ /* 0x001fca00078e0204 */
[----:B------:R-:W2:Y:S01]  /*0890*/  LDG.E R18, desc[UR6][R4.64] ;  /* 0x0000000604127981 */ /* 0x000ea2000c1e1900 */
[----:B-1----:R-:W-:-:S05]  /*08a0*/  IMAD.WIDE.U32 R16, R17, 0x4, R12 ;  /* 0x0000000411107825 */ /* 0x002fca00078e000c */
[----:B------:R-:W3:Y:S01]  /*08b0*/  LDG.E R21, desc[UR6][R16.64] ;  /* 0x0000000610157981 */ /* 0x000ee2000c1e1900 */
[----:B------:R-:W-:-:S04]  /*08c0*/  VIADD R14, R6, 0x2 ;  /* 0x00000002060e7836 */ /* 0x000fc80000000000 */
[----:B------:R-:W-:-:S04]  /*08d0*/  IMAD R15, R14, R0, R11 ;  /* 0x000000000e0f7224 */ /* 0x000fc800078e020b */
[----:B------:R-:W-:Y:S01]  /*08e0*/  IMAD.WIDE.U32 R14, R15, 0x4, R12 ;  /* 0x000000040f0e7825 */ /* 0x000fe200078e000c */
[----:B--2---:R0:W-:Y:S04]  /*08f0*/  STS [R9], R18 ;  /* 0x0000001209007388 */ /* 0x0041e80000000800 */
[----:B---3--:R1:W-:Y:S01]  /*0900*/  STS [R10], R21 ;  /* 0x000000150a007388 */ /* 0x0083e20000000800 */
[----:B------:R-:W-:Y:S08]  /*0910*/  BAR.SYNC.DEFER_BLOCKING 0x0 ;  /* 0x0000000000007b1d */ /* 0x000ff00000010000 */
[----:B------:R-:W-:Y:S06]  /*0920*/  BAR.SYNC.DEFER_BLOCKING 0x0 ;  /* 0x0000000000007b1d */ /* 0x000fec0000010000 */
[----:B------:R-:W2:Y:S04]  /*0930*/  LDG.E R20, desc[UR6][R4.64+0x8] ;  /* 0x0000080604147981 */ /* 0x000ea8000c1e1900 */
[----:B------:R-:W3:Y:S01]  /*0940*/  LDG.E R15, desc[UR6][R14.64] ;  /* 0x000000060e0f7981 */ /* 0x000ee2000c1e1900 */
[----:B------:R-:W-:-:S05]  /*0950*/  IADD3 R22, PT, PT, R6, 0x4, RZ ;  /* 0x0000000406167810 */ /* 0x000fca0007ffe0ff */
[----:B------:R-:W-:-:S04]  /*0960*/  IMAD R17, R22, R0, R11 ;  /* 0x0000000016117224 */ /* 0x000fc800078e020b */
[----:B------:R-:W-:Y:S01]  /*0970*/  IMAD.WIDE.U32 R16, R17, 0x4, R12 ;  /* 0x0000000411107825 */ /* 0x000fe200078e000c */
[----:B--2---:R2:W-:Y:S04]  /*0980*/  STS [R9], R20 ;  /* 0x0000001409007388 */ /* 0x0045e80000000800 */
[----:B---3--:R2:W-:Y:S01]  /*0990*/  STS [R10], R15 ;  /* 0x0000000f0a007388 */ /* 0x0085e20000000800 */
[----:B------:R-:W-:Y:S08]  /*09a0*/  BAR.SYNC.DEFER_BLOCKING 0x0 ;  /* 0x0000000000007b1d */ /* 0x000ff00000010000 */
[----:B------:R-:W-:Y:S06]  /*09b0*/  BAR.SYNC.DEFER_BLOCKING 0x0 ;  /* 0x0000000000007b1d */ /* 0x000fec0000010000 */
[----:B0-----:R-:W3:Y:S04]  /*09c0*/  LDG.E R18, desc[UR6][R4.64+0x10] ;  /* 0x0000100604127981 */ /* 0x001ee8000c1e1900 */
[----:B------:R-:W4:Y:S01]  /*09d0*/  LDG.E R17, desc[UR6][R16.64] ;  /* 0x0000000610117981 */ /* 0x000f22000c1e1900 */
[----:B------:R-:W-:-:S05]  /*09e0*/  IADD3 R6, PT, PT, R6, 0x6, RZ ;  /* 0x0000000606067810 */ /* 0x000fca0007ffe0ff */
[----:B-1----:R-:W-:-:S04]  /*09f0*/  IMAD R21, R6, R0, R11 ;  /* 0x0000000006157224 */ /* 0x002fc800078e020b */
[----:B------:R-:W-:Y:S01]  /*0a00*/  IMAD.WIDE.U32 R12, R21, 0x4, R12 ;  /* 0x00000004150c7825 */ /* 0x000fe200078e000c */
[----:B---3--:R2:W-:Y:S04]  /*0a10*/  STS [R9], R18 ;  /* 0x0000001209007388 */ /* 0x0085e80000000800 */
[----:B----4-:R2:W-:Y:S01]  /*0a20*/  STS [R10], R17 ;  /* 0x000000110a007388 */ /* 0x0105e20000000800 */
[----:B------:R-:W-:Y:S08]  /*0a30*/  BAR.SYNC.DEFER_BLOCKING 0x0 ;  /* 0x0000000000007b1d */ /* 0x000ff00000010000 */
[----:B------:R-:W-:Y:S06]  /*0a40*/  BAR.SYNC.DEFER_BLOCKING 0x0 ;  /* 0x0000000000007b1d */ /* 0x000fec0000010000 */
[----:B------:R-:W3:Y:S04]  /*0a50*/  LDG.E R6, desc[UR6][R4.64+0x18] ;  /* 0x0000180604067981 */ /* 0x000ee8000c1e1900 */
[----:B------:R-:W4:Y:S01]  /*0a60*/  LDG.E R13, desc[UR6][R12.64] ;  /* 0x000000060c0d7981 */ /* 0x000f22000c1e1900 */
[----:B------:R-:W-:-:S05]  /*0a70*/  LEA R8, R8, -R8, 0x1 ;  /* 0x8000000808087211 */ /* 0x000fca00078e08ff */
[----:B------:R-:W-:Y:S01]  /*0a80*/  VIADD R8, R8, 0x4 ;  /* 0x0000000408087836 */ /* 0x000fe20000000000 */
[----:B---3--:R2:W-:Y:S04]  /*0a90*/  STS [R9], R6 ;  /* 0x0000000609007388 */ /* 0x0085e80000000800 */
[----:B----4-:R2:W-:Y:S01]  /*0aa0*/  STS [R10], R13 ;  /* 0x0000000d0a007388 */ /* 0x0105e20000000800 */
[----:B------:R-:W-:Y:S08]  /*0ab0*/  BAR.SYNC.DEFER_BLOCKING 0x0 ;  /* 0x0000000000007b1d */ /* 0x000ff00000010000 */
[----:B------:R-:W-:Y:S06]  /*0ac0*/  BAR.SYNC.DEFER_BLOCKING 0x0 ;  /* 0x0000000000007b1d */ /* 0x000fec0000010000 */
.L_x_7:
[----:B------:R-:W-:Y:S05]  /*0ad0*/  @!P1 EXIT ;  /* 0x000000000000994d */ /* 0x000fea0003800000 */
[----:B------:R-:W-:Y:S02]  /*0ae0*/  ISETP.NE.AND P0, PT, R19, 0x1, PT ;  /* 0x000000011300780c */ /* 0x000fe40003f05270 */
[----:B------:R-:W-:-:S04]  /*0af0*/  LOP3.LUT R2, R2, 0x1, RZ, 0xc0, !PT ;  /* 0x0000000102027812 */ /* 0x000fc800078ec0ff */
[----:B------:R-:W-:-:S07]  /*0b00*/  ISETP.NE.U32.AND P1, PT, R2, 0x1, PT ;  /* 0x000000010200780c */ /* 0x000fce0003f25070 */
[----:B------:R-:W-:Y:S06]  /*0b10*/  @!P0 BRA `(.L_x_8) ;  /* 0x0000000000608947 */ /* 0x000fec0003800000 */
[----:B--2---:R-:W0:Y:S01]  /*0b20*/  LDC.64 R12, c[0x0][0x380] ;  /* 0x0000e000ff0c7b82 */ /* 0x004e220000000a00 */
[C---:B------:R-:W-:Y:S02]  /*0b30*/  LEA R6, R8.reuse, R3, 0x1 ;  /* 0x0000000308067211 */ /* 0x040fe400078e08ff */
[----:B------:R-:W-:-:S03]  /*0b40*/  LEA R15, R8, R7, 0x1 ;  /* 0x00000007080f7211 */ /* 0x000fc600078e08ff */
[----:B------:R-:W-:Y:S02]  /*0b50*/  IMAD R17, R6, R0, R11 ;  /* 0x0000000006117224 */ /* 0x000fe400078e020b */
[----:B------:R-:W1:Y:S01]  /*0b60*/  LDC.64 R4, c[0x0][0x388] ;  /* 0x0000e200ff047b82 */ /* 0x000e620000000a00 */
[----:B0-----:R-:W-:-:S05]  /*0b70*/  IMAD.WIDE R12, R15, 0x4, R12 ;  /* 0x000000040f0c7825 */ /* 0x001fca00078e020c */
[----:B------:R-:W2:Y:S01]  /*0b80*/  LDG.E R2, desc[UR6][R12.64] ;  /* 0x000000060c027981 */ /* 0x000ea2000c1e1900 */
[----:B-1----:R-:W-:-:S06]  /*0b90*/  IMAD.WIDE.U32 R14, R17, 0x4, R4 ;  /* 0x00000004110e7825 */ /* 0x002fcc00078e0004 */
        /* <DEDUP_REMOVED lines=10> */
[----:B------:R-:W-:-:S05]  /*0c40*/  IMAD R8, R8, 0x2, -R8 ;  /* 0x0000000208087824 */ /* 0x000fca00078e0a08 */
[----:B------:R-:W-:Y:S01]  /*0c50*/  IADD3 R8, PT, PT, R8, 0x2, RZ ;  /* 0x0000000208087810 */ /* 0x000fe20007ffe0ff */
[----:B--2---:R0:W-:Y:S04]  /*0c60*/  STS [R9], R6 ;  /* 0x0000000609007388 */ /* 0x0041e80000000800 */
[----:B---3--:R0:W-:Y:S01]  /*0c70*/  STS [R10], R5 ;  /* 0x000000050a007388 */ /* 0x0081e20000000800 */
[----:B------:R-:W-:Y:S08]  /*0c80*/  BAR.SYNC.DEFER_BLOCKING 0x0 ;  /* 0x0000000000007b1d */ /* 0x000ff00000010000 */
[----:B------:R-:W-:Y:S06]  /*0c90*/  BAR.SYNC.DEFER_BLOCKING 0x0 ;  /* 0x0000000000007b1d */ /* 0x000fec0000010000 */
.L_x_8:
[----:B------:R-:W-:Y:S05]  /*0ca0*/  @P1 EXIT ;  /* 0x000000000000194d */ /* 0x000fea0003800000 */
[----:B0-----:R-:W0:Y:S01]  /*0cb0*/  LDC.64 R4, c[0x0][0x380] ;  /* 0x0000e000ff047b82 */ /* 0x001e220000000a00 */
[C---:B------:R-:W-:Y:S02]  /*0cc0*/  LEA R2, R8.reuse, R3, 0x1 ;  /* 0x0000000308027211 */ /* 0x040fe400078e08ff */
[----:B------:R-:W-:-:S03]  /*0cd0*/  LEA R3, R8, R7, 0x1 ;  /* 0x0000000708037211 */ /* 0x000fc600078e08ff */
[----:B------:R-:W-:Y:S02]  /*0ce0*/  IMAD R11, R2, R0, R11 ;  /* 0x00000000020b7224 */ /* 0x000fe400078e020b */
[----:B--2---:R-:W1:Y:S01]  /*0cf0*/  LDC.64 R12, c[0x0][0x388] ;  /* 0x0000e200ff0c7b82 */ /* 0x004e620000000a00 */
[----:B0-----:R-:W-:-:S06]  /*0d00*/  IMAD.WIDE R2, R3, 0x4, R4 ;  /* 0x0000000403027825 */ /* 0x001fcc00078e0204 */
[----:B------:R-:W2:Y:S01]  /*0d10*/  LDG.E R2, desc[UR6][R2.64] ;  /* 0x0000000602027981 */ /* 0x000ea2000c1e1900 */
[----:B-1----:R-:W-:-:S06]  /*0d20*/  IMAD.WIDE.U32 R4, R11, 0x4, R12 ;  /* 0x000000040b047825 */ /* 0x002fcc00078e000c */
[----:B------:R-:W3:Y:S04]  /*0d30*/  LDG.E R5, desc[UR6][R4.64] ;  /* 0x0000000604057981 */ /* 0x000ee8000c1e1900 */
[----:B--2---:R-:W-:Y:S04]  /*0d40*/  STS [R9], R2 ;  /* 0x0000000209007388 */ /* 0x004fe80000000800 */
[----:B---3--:R-:W-:Y:S01]  /*0d50*/  STS [R10], R5 ;  /* 0x000000050a007388 */ /* 0x008fe20000000800 */
[----:B------:R-:W-:Y:S08]  /*0d60*/  BAR.SYNC.DEFER_BLOCKING 0x0 ;  /* 0x0000000000007b1d */ /* 0x000ff00000010000 */
[----:B------:R-:W-:Y:S06]  /*0d70*/  BAR.SYNC.DEFER_BLOCKING 0x0 ;  /* 0x0000000000007b1d */ /* 0x000fec0000010000 */
[----:B------:R-:W-:Y:S05]  /*0d80*/  EXIT ;  /* 0x000000000000794d */ /* 0x000fea0003800000 */
.L_x_9:
        /* <DEDUP_REMOVED lines=15> */
.L_x_11:


//--------------------- .nv.shared.reserved.0     --------------------------
	.section	.nv.shared.reserved.0,"aw",@nobits
	.weak		__nv_reservedSMEM_offset_0_alias
	.size		__nv_reservedSMEM_offset_0_alias, 0, 64
	.other		__nv_reservedSMEM_offset_0_alias,@"STO_CUDA_RESERVED_SHARED STV_DEFAULT"
__nv_reservedSMEM_offset_0_alias:
	.zero		0
	.zero		64


//--------------------- .nv.shared._Z15MatrixMulKernelPfS_S_i --------------------------
	.section	.nv.shared._Z15MatrixMulKernelPfS_S_i,"aw",@nobits
	.sectionflags	@""
	.align	4
.nv.shared._Z15MatrixMulKernelPfS_S_i:
	.zero		1056


//--------------------- .nv.constant0._Z14gpu_matrixmultPiS_S_i --------------------------
	.section	.nv.constant0._Z14gpu_matrixmultPiS_S_i,"a",@progbits
	.sectionflags	@""
	.align	4
.nv.constant0._Z14gpu_matrixmultPiS_S_i:
	.zero		924


//--------------------- .nv.constant0._Z15MatrixMulKernelPfS_S_i --------------------------
	.section	.nv.constant0._Z15MatrixMulKernelPfS_S_i,"a",@progbits
	.sectionflags	@""
	.align	4
.nv.constant0._Z15MatrixMulKernelPfS_S_i:
	.zero		924


//--------------------- SYMBOLS --------------------------

	.type		.nv.reservedSmem.offset0,@object
	.size		.nv.reservedSmem.offset0,0x4
	.type		.nv.reservedSmem.cap,@object
	.size		.nv.reservedSmem.cap,0x4
